	.target	sm_90a

	.elftype	@"ET_EXEC"


//--------------------- .note.nv.tkinfo           --------------------------
	.section	.note.nv.tkinfo,"",@"SHT_NOTE"
	.sectionflags	@"SHF_NOTE_NV_TKINFO"
	.tkinfo
        /*0018*/ 	.word	0x00000002
        /*0030*/ 	.string	""
        /*0030*/ 	.string	"ptxas"
        /*0030*/ 	.string	"Cuda compilation tools, release 13.0, V13.0.88"
        /*0030*/ 	.string	"Build cuda_13.0.r13.0/compiler.36424714_0"
        /*0030*/ 	.string	"-v  -suppress-debug-info  -lineinfo  -arch sm_90a "



//--------------------- .note.nv.cuinfo           --------------------------
	.section	.note.nv.cuinfo,"",@"SHT_NOTE"
	.sectionflags	@"SHF_NOTE_NV_CUINFO"
        /*0018*/ 	.short	0x0002
        /*001a*/ 	.short	0x005a
        /*001c*/ 	.short	0x0082
	.zero		2


//--------------------- .nv.info                  --------------------------
	.section	.nv.info,"",@"SHT_CUDA_INFO"
	.align	4


	//----- nvinfo : EIATTR_REGCOUNT
	.align		4
        /*0000*/ 	.byte	0x04, 0x2f
        /*0002*/ 	.short	(.L_1 - .L_0)
	.align		4
.L_0:
        /*0004*/ 	.word	index@(gluon_wgmma)
        /*0008*/ 	.word	0x0000003a


	//----- nvinfo : EIATTR_FRAME_SIZE
	.align		4
.L_1:
        /*000c*/ 	.byte	0x04, 0x11
        /*000e*/ 	.short	(.L_3 - .L_2)
	.align		4
.L_2:
        /*0010*/ 	.word	index@(gluon_wgmma)
        /*0014*/ 	.word	0x00000000


	//----- nvinfo : EIATTR_MIN_STACK_SIZE
	.align		4
.L_3:
        /*0018*/ 	.byte	0x04, 0x12
        /*001a*/ 	.short	(.L_5 - .L_4)
	.align		4
.L_4:
        /*001c*/ 	.word	index@(gluon_wgmma)
        /*0020*/ 	.word	0x00000000
.L_5:


//--------------------- .nv.compat                --------------------------
	.section	.nv.compat,"",@"SHT_CUDA_COMPAT_INFO"
	.align	4
        /*0000*/ 	.byte	0x02, 0x09, 0x01, 0x00, 0x02, 0x02, 0x04, 0x00, 0x02, 0x05, 0x05, 0x00, 0x03, 0x07, 0x01, 0x01
        /*0010*/ 	.byte	0x02, 0x03, 0x03, 0x00, 0x02, 0x06, 0x01, 0x00, 0x04, 0x0b, 0x08, 0x00, 0x00, 0x00, 0x00, 0x00
        /*0020*/ 	.byte	0x00, 0x00, 0x00, 0x00


//--------------------- .nv.info.gluon_wgmma      --------------------------
	.section	.nv.info.gluon_wgmma,"",@"SHT_CUDA_INFO"
	.sectionflags	@""
	.align	4


	//----- nvinfo : EIATTR_CUDA_API_VERSION
	.align		4
        /*0000*/ 	.byte	0x04, 0x37
        /*0002*/ 	.short	(.L_7 - .L_6)
.L_6:
        /*0004*/ 	.word	0x00000082


	//----- nvinfo : EIATTR_KPARAM_INFO
	.align		4
.L_7:
        /*0008*/ 	.byte	0x04, 0x17
        /*000a*/ 	.short	(.L_9 - .L_8)
.L_8:
        /*000c*/ 	.word	0x00000000
        /*0010*/ 	.short	0x000a
        /*0012*/ 	.short	0x0048
        /*0014*/ 	.byte	0x00, 0xf4, 0x21, 0x00


	//----- nvinfo : EIATTR_KPARAM_INFO
	.align		4
.L_9:
        /*0018*/ 	.byte	0x04, 0x17
        /*001a*/ 	.short	(.L_11 - .L_10)
.L_10:
        /*001c*/ 	.word	0x00000000
        /*0020*/ 	.short	0x0009
        /*0022*/ 	.short	0x0040
        /*0024*/ 	.byte	0x00, 0xf4, 0x21, 0x00


	//----- nvinfo : EIATTR_KPARAM_INFO
	.align		4
.L_11:
        /*0028*/ 	.byte	0x04, 0x17
        /*002a*/ 	.short	(.L_13 - .L_12)
.L_12:
        /*002c*/ 	.word	0x00000000
        /*0030*/ 	.short	0x0008
        /*0032*/ 	.short	0x0038
        /*0034*/ 	.byte	0x00, 0xf0, 0x21, 0x00


	//----- nvinfo : EIATTR_KPARAM_INFO
	.align		4
.L_13:
        /*0038*/ 	.byte	0x04, 0x17
        /*003a*/ 	.short	(.L_15 - .L_14)
.L_14:
        /*003c*/ 	.word	0x00000000
        /*0040*/ 	.short	0x0007
        /*0042*/ 	.short	0x0030
        /*0044*/ 	.byte	0x00, 0xf0, 0x21, 0x00


	//----- nvinfo : EIATTR_KPARAM_INFO
	.align		4
.L_15:
        /*0048*/ 	.byte	0x04, 0x17
        /*004a*/ 	.short	(.L_17 - .L_16)
.L_16:
        /*004c*/ 	.word	0x00000000
        /*0050*/ 	.short	0x0006
        /*0052*/ 	.short	0x0028
        /*0054*/ 	.byte	0x00, 0xf0, 0x21, 0x00


	//----- nvinfo : EIATTR_KPARAM_INFO
	.align		4
.L_17:
        /*0058*/ 	.byte	0x04, 0x17
        /*005a*/ 	.short	(.L_19 - .L_18)
.L_18:
        /*005c*/ 	.word	0x00000000
        /*0060*/ 	.short	0x0005
        /*0062*/ 	.short	0x0020
        /*0064*/ 	.byte	0x00, 0xf0, 0x11, 0x00


	//----- nvinfo : EIATTR_KPARAM_INFO
	.align		4
.L_19:
        /*0068*/ 	.byte	0x04, 0x17
        /*006a*/ 	.short	(.L_21 - .L_20)
.L_20:
        /*006c*/ 	.word	0x00000000
        /*0070*/ 	.short	0x0004
        /*0072*/ 	.short	0x001c
        /*0074*/ 	.byte	0x00, 0xf0, 0x11, 0x00


	//----- nvinfo : EIATTR_KPARAM_INFO
	.align		4
.L_21:
        /*0078*/ 	.byte	0x04, 0x17
        /*007a*/ 	.short	(.L_23 - .L_22)
.L_22:
        /*007c*/ 	.word	0x00000000
        /*0080*/ 	.short	0x0003
        /*0082*/ 	.short	0x0018
        /*0084*/ 	.byte	0x00, 0xf0, 0x11, 0x00


	//----- nvinfo : EIATTR_KPARAM_INFO
	.align		4
.L_23:
        /*0088*/ 	.byte	0x04, 0x17
        /*008a*/ 	.short	(.L_25 - .L_24)
.L_24:
        /*008c*/ 	.word	0x00000000
        /*0090*/ 	.short	0x0002
        /*0092*/ 	.short	0x0010
        /*0094*/ 	.byte	0x00, 0xf4, 0x21, 0x00


	//----- nvinfo : EIATTR_KPARAM_INFO
	.align		4
.L_25:
        /*0098*/ 	.byte	0x04, 0x17
        /*009a*/ 	.short	(.L_27 - .L_26)
.L_26:
        /*009c*/ 	.word	0x00000000
        /*00a0*/ 	.short	0x0001
        /*00a2*/ 	.short	0x0008
        /*00a4*/ 	.byte	0x00, 0xf4, 0x21, 0x00


	//----- nvinfo : EIATTR_KPARAM_INFO
	.align		4
.L_27:
        /*00a8*/ 	.byte	0x04, 0x17
        /*00aa*/ 	.short	(.L_29 - .L_28)
.L_28:
        /*00ac*/ 	.word	0x00000000
        /*00b0*/ 	.short	0x0000
        /*00b2*/ 	.short	0x0000
        /*00b4*/ 	.byte	0x00, 0xf4, 0x21, 0x00


	//----- nvinfo : EIATTR_SPARSE_MMA_MASK
	.align		4
.L_29:
        /*00b8*/ 	.byte	0x03, 0x50
        /*00ba*/ 	.short	0x0000


	//----- nvinfo : EIATTR_MAXREG_COUNT
	.align		4
        /*00bc*/ 	.byte	0x03, 0x1b
        /*00be*/ 	.short	0x00ff


	//----- nvinfo : EIATTR_NUM_BARRIERS
	.align		4
        /*00c0*/ 	.byte	0x02, 0x4c
        /*00c2*/ 	.byte	0x01
	.zero		1


	//----- nvinfo : EIATTR_MERCURY_ISA_VERSION
	.align		4
        /*00c4*/ 	.byte	0x03, 0x5f
        /*00c6*/ 	.short	0x0101


	//----- nvinfo : EIATTR_INT_WARP_WIDE_INSTR_OFFSETS
	.align		4
        /*00c8*/ 	.byte	0x04, 0x31
        /*00ca*/ 	.short	(.L_31 - .L_30)


	//   ....[0]....
.L_30:
        /*00cc*/ 	.word	0x00001340


	//   ....[1]....
        /*00d0*/ 	.word	0x00001360


	//   ....[2]....
        /*00d4*/ 	.word	0x00001410


	//   ....[3]....
        /*00d8*/ 	.word	0x000016c0


	//   ....[4]....
        /*00dc*/ 	.word	0x000016d0


	//   ....[5]....
        /*00e0*/ 	.word	0x00001740


	//   ....[6]....
        /*00e4*/ 	.word	0x00001750


	//   ....[7]....
        /*00e8*/ 	.word	0x00001cb0


	//   ....[8]....
        /*00ec*/ 	.word	0x00001cc0


	//----- nvinfo : EIATTR_COOP_GROUP_MASK_REGIDS
	.align		4
.L_31:
        /*00f0*/ 	.byte	0x04, 0x29
        /*00f2*/ 	.short	(.L_33 - .L_32)


	//   ....[0]....
.L_32:
        /*00f4*/ 	.word	0xffffffff


	//   ....[1]....
        /*00f8*/ 	.word	0xffffffff


	//   ....[2]....
        /*00fc*/ 	.word	0xffffffff


	//----- nvinfo : EIATTR_COOP_GROUP_INSTR_OFFSETS
	.align		4
.L_33:
        /*0100*/ 	.byte	0x04, 0x28
        /*0102*/ 	.short	(.L_35 - .L_34)


	//   ....[0]....
.L_34:
        /*0104*/ 	.word	0x00000150


	//   ....[1]....
        /*0108*/ 	.word	0x00000700


	//   ....[2]....
        /*010c*/ 	.word	0x00000cf0


	//----- nvinfo : EIATTR_MBARRIER_INSTR_OFFSETS
	.align		4
.L_35:
        /*0110*/ 	.byte	0x04, 0x39
        /*0112*/ 	.short	(.L_37 - .L_36)


	//   ....[0]....
.L_36:
        /*0114*/ 	.word	0x00001490
        /*0118*/ 	.word	0x000000ff
        /*011c*/ 	.word	0x00006000
        /*0120*/ 	.short	0x0100
        /*0122*/ 	.byte	0x0c
	.zero		1


	//   ....[1]....
        /*0124*/ 	.word	0x000014b0
        /*0128*/ 	.word	0x000000ff
        /*012c*/ 	.word	0x00006008
        /*0130*/ 	.short	0x0100
        /*0132*/ 	.byte	0x0c
	.zero		1


	//   ....[2]....
        /*0134*/ 	.word	0x00001800
        /*0138*/ 	.word	0x000000ff
        /*013c*/ 	.word	0x00006000
        /*0140*/ 	.short	0x010a
        /*0142*/ 	.byte	0x14
	.zero		1


	//   ....[3]....
        /*0144*/ 	.word	0x00001b20
        /*0148*/ 	.word	0x000000ff
        /*014c*/ 	.word	0x00006000
        /*0150*/ 	.short	0x0108
        /*0152*/ 	.byte	0x0c
	.zero		1


	//   ....[4]....
        /*0154*/ 	.word	0x00001c40
        /*0158*/ 	.word	0x000000ff
        /*015c*/ 	.word	0x00006008
        /*0160*/ 	.short	0x0108
        /*0162*/ 	.byte	0x0c
	.zero		1


	//   ....[5]....
        /*0164*/ 	.word	0x00001d70
        /*0168*/ 	.word	0x000000ff
        /*016c*/ 	.word	0x00006000
        /*0170*/ 	.short	0x010a
        /*0172*/ 	.byte	0x14
	.zero		1


	//----- nvinfo : EIATTR_NUM_MBARRIERS
	.align		4
.L_37:
        /*0174*/ 	.byte	0x03, 0x38
        /*0176*/ 	.short	0x0002


	//----- nvinfo : EIATTR_EXIT_INSTR_OFFSETS
	.align		4
        /*0178*/ 	.byte	0x04, 0x1c
        /*017a*/ 	.short	(.L_39 - .L_38)


	//   ....[0]....
.L_38:
        /*017c*/ 	.word	0x00001d60


	//----- nvinfo : EIATTR_REQNTID
	.align		4
.L_39:
        /*0180*/ 	.byte	0x04, 0x10
        /*0182*/ 	.short	(.L_41 - .L_40)
.L_40:
        /*0184*/ 	.word	0x00000100
        /*0188*/ 	.word	0x00000001
        /*018c*/ 	.word	0x00000001


	//----- nvinfo : EIATTR_CRS_STACK_SIZE
	.align		4
.L_41:
        /*0190*/ 	.byte	0x04, 0x1e
        /*0192*/ 	.short	(.L_43 - .L_42)
.L_42:
        /*0194*/ 	.word	0x00000000


	//----- nvinfo : EIATTR_CBANK_PARAM_SIZE
	.align		4
.L_43:
        /*0198*/ 	.byte	0x03, 0x19
        /*019a*/ 	.short	0x0050


	//----- nvinfo : EIATTR_PARAM_CBANK
	.align		4
        /*019c*/ 	.byte	0x04, 0x0a
        /*019e*/ 	.short	(.L_45 - .L_44)
	.align		4
.L_44:
        /*01a0*/ 	.word	index@(.nv.constant0.gluon_wgmma)
        /*01a4*/ 	.short	0x0210
        /*01a6*/ 	.short	0x0050


	//----- nvinfo : EIATTR_SW_WAR
	.align		4
.L_45:
        /*01a8*/ 	.byte	0x04, 0x36
        /*01aa*/ 	.short	(.L_47 - .L_46)
.L_46:
        /*01ac*/ 	.word	0x00000008
.L_47:


//--------------------- .nv.callgraph             --------------------------
	.section	.nv.callgraph,"",@"SHT_CUDA_CALLGRAPH"
	.align	4
	.sectionentsize	8
	.align		4
        /*0000*/ 	.word	0x00000000
	.align		4
        /*0004*/ 	.word	0xffffffff
	.align		4
        /*0008*/ 	.word	0x00000000
	.align		4
        /*000c*/ 	.word	0xfffffffe
	.align		4
        /*0010*/ 	.word	0x00000000
	.align		4
        /*0014*/ 	.word	0xfffffffd
	.align		4
        /*0018*/ 	.word	0x00000000
	.align		4
        /*001c*/ 	.word	0xfffffffc


//--------------------- .text.gluon_wgmma         --------------------------
	.section	.text.gluon_wgmma,"ax",@progbits
	.align	128
        .global         gluon_wgmma
        .type           gluon_wgmma,@function
        .size           gluon_wgmma,(.L_x_52 - gluon_wgmma)
        .other          gluon_wgmma,@"STO_CUDA_ENTRY STV_DEFAULT"
gluon_wgmma:
.text.gluon_wgmma:
[----:B------:R-:W-:Y:S01]  /*0000*/  LDC R1, c[0x0][0x28] ;  /* 0x00000a00ff017b82 */ /* 0x000fe20000000800 */
[----:B------:R-:W1:Y:S07]  /*0010*/  S2R R0, SR_TID.X ;  /* 0x0000000000007919 */ /* 0x000e6e0000002100 */
[----:B------:R-:W2:Y:S01]  /*0020*/  S2UR UR4, SR_CgaCtaId ;  /* 0x00000000000479c3 */ /* 0x000ea20000008800 */
[----:B------:R-:W-:Y:S01]  /*0030*/  UMOV UR12, 0x400 ;  /* 0x00000400000c7882 */ /* 0x000fe20000000000 */
[----:B------:R-:W-:Y:S01]  /*0040*/  ULDC UR6, c[0x0][0xc] ;  /* 0x0000030000067ab9 */ /* 0x000fe20000000800 */
[----:B------:R-:W-:Y:S01]  /*0050*/  ULDC.64 UR28, c[0x0][0x250] ;  /* 0x00009400001c7ab9 */ /* 0x000fe20000000a00 */
[----:B------:R-:W-:Y:S04]  /*0060*/  BSSY B0, `(.L_x_0) ;  /* 0x000001f000007945 */ /* 0x000fe80003800000 */
[----:B------:R-:W3:Y:S08]  /*0070*/  LDC R2, c[0x0][0x228] ;  /* 0x00008a00ff027b82 */ /* 0x000ef00000000800 */
[----:B------:R-:W4:Y:S08]  /*0080*/  LDC R8, c[0x0][0x230] ;  /* 0x00008c00ff087b82 */ /* 0x000f300000000800 */
[----:B------:R-:W-:Y:S01]  /*0090*/  S2UR UR30, SR_CTAID.Y ;  /* 0x00000000001e79c3 */ /* 0x000fe20000002600 */
[----:B--2---:R-:W-:-:S03]  /*00a0*/  ULEA UR12, UR4, UR12, 0x18 ;  /* 0x0000000c040c7291 */ /* 0x004fc6000f8ec03f */
[----:B------:R-:W-:Y:S01]  /*00b0*/  ULDC UR4, c[0x0][0x10] ;  /* 0x0000040000047ab9 */ /* 0x000fe20000000800 */
[----:B-1----:R-:W-:-:S03]  /*00c0*/  LOP3.LUT R6, R0, 0xff, RZ, 0xc0, !PT ;  /* 0x000000ff00067812 */ /* 0x002fc600078ec0ff */
[----:B------:R-:W1:Y:S01]  /*00d0*/  S2UR UR5, SR_CTAID.Z ;  /* 0x00000000000579c3 */ /* 0x000e620000002700 */
[----:B---3--:R-:W-:Y:S01]  /*00e0*/  VIADD R2, R2, 0xffffffff ;  /* 0xffffffff02027836 */ /* 0x008fe20000000000 */
[C---:B------:R-:W-:Y:S02]  /*00f0*/  ISETP.GE.U32.AND P0, PT, R6.reuse, 0x20, PT ;  /* 0x000000200600780c */ /* 0x040fe40003f06070 */
[C---:B------:R-:W-:Y:S02]  /*0100*/  ISETP.NE.U32.AND P2, PT, R6.reuse, RZ, PT ;  /* 0x000000ff0600720c */ /* 0x040fe40003f45070 */
[----:B------:R-:W-:Y:S02]  /*0110*/  LEA R11, R6, UR12, 0x2 ;  /* 0x0000000c060b7c11 */ /* 0x000fe4000f8e10ff */
[----:B------:R-:W2:Y:S01]  /*0120*/  S2UR UR31, SR_CTAID.X ;  /* 0x00000000001f79c3 */ /* 0x000ea20000002500 */
[----:B----4-:R-:W-:-:S06]  /*0130*/  VIADD R9, R8, 0xffffffff ;  /* 0xffffffff08097836 */ /* 0x010fcc0000000000 */
[----:B------:R3:W-:Y:S01]  /*0140*/  @!P0 STS [R11], RZ ;  /* 0x000000ff0b008388 */ /* 0x0007e20000000800 */
[----:B------:R-:W-:-:S03]  /*0150*/  NOP ;  /* 0x0000000000007918 */ /* 0x000fc60000000000 */
[----:B------:R3:W-:Y:S01]  /*0160*/  @!P2 STS [UR12+0x24], R2 ;  /* 0x00002402ff00a988 */ /* 0x0007e2000800080c */
[----:B-1----:R-:W-:-:S03]  /*0170*/  UIMAD UR4, UR5, UR4, UR30 ;  /* 0x00000004050472a4 */ /* 0x002fc6000f8e021e */
[----:B------:R3:W-:Y:S01]  /*0180*/  @!P2 STS [UR12+0x20], R9 ;  /* 0x00002009ff00a988 */ /* 0x0007e2000800080c */
[----:B--2---:R-:W-:-:S04]  /*0190*/  UIMAD UR4, UR4, UR6, UR31 ;  /* 0x00000006040472a4 */ /* 0x004fc8000f8e021f */
[----:B------:R-:W-:-:S03]  /*01a0*/  UIMAD UR5, UR4, 0x180, URZ ;  /* 0x00000180040578a4 */ /* 0x000fc6000f8e023f */
[----:B------:R-:W-:Y:S01]  /*01b0*/  UMOV UR4, URZ ;  /* 0x0000003f00047c82 */ /* 0x000fe20008000000 */
[----:B------:R-:W-:-:S04]  /*01c0*/  UIADD3 UR24, UP0, UR5, UR28, URZ ;  /* 0x0000001c05187290 */ /* 0x000fc8000ff1e03f */
[----:B------:R-:W-:Y:S01]  /*01d0*/  ULEA.HI.X.SX32 UR25, UR5, UR29, 0x1, UP0 ;  /* 0x0000001d05197291 */ /* 0x000fe200080f0e3f */
[----:B---3--:R-:W-:Y:S11]  /*01e0*/  @P2 BRA `(.L_x_1) ;  /* 0x0000000000182947 */ /* 0x008ff60003800000 */
[----:B------:R-:W1:Y:S01]  /*01f0*/  LDS R3, [UR12+0x8] ;  /* 0x0000080cff037984 */ /* 0x000e620008000800 */
[----:B------:R-:W2:Y:S01]  /*0200*/  LDC.64 R12, c[0x0][0x210] ;  /* 0x00008400ff0c7b82 */ /* 0x000ea20000000a00 */
[----:B------:R-:W-:Y:S02]  /*0210*/  IMAD.MOV.U32 R4, RZ, RZ, 0x70 ;  /* 0x00000070ff047424 */ /* 0x000fe400078e00ff */
[----:B--2---:R2:W-:Y:S03]  /*0220*/  STS.64 [UR12], R12 ;  /* 0x0000000cff007988 */ /* 0x0045e60008000a0c */
[----:B-1----:R-:W-:-:S05]  /*0230*/  LOP3.LUT R3, R3, 0x10, R4, 0xd8, !PT ;  /* 0x0000001003037812 */ /* 0x002fca00078ed804 */
[----:B------:R2:W-:Y:S02]  /*0240*/  STS [UR12+0x8], R3 ;  /* 0x00000803ff007988 */ /* 0x0005e4000800080c */
.L_x_1:
[----:B------:R-:W-:Y:S05]  /*0250*/  BSYNC B0 ;  /* 0x0000000000007941 */ /* 0x000fea0003800000 */
.L_x_0:
[----:B------:R-:W-:Y:S04]  /*0260*/  BSSY B0, `(.L_x_2) ;  /* 0x000000a000007945 */ /* 0x000fe80003800000 */
[----:B------:R-:W-:Y:S05]  /*0270*/  @P2 BRA `(.L_x_3) ;  /* 0x0000000000202947 */ /* 0x000fea0003800000 */
[----:B--2---:R-:W1:Y:S01]  /*0280*/  LDS R3, [UR12+0x34] ;  /* 0x0000340cff037984 */ /* 0x004e620008000800 */
[----:B------:R-:W-:Y:S02]  /*0290*/  IMAD.MOV.U32 R4, RZ, RZ, 0x1f000000 ;  /* 0x1f000000ff047424 */ /* 0x000fe400078e00ff */
[----:B------:R-:W-:Y:S01]  /*02a0*/  @!P2 IMAD.MOV.U32 R5, RZ, RZ, 0x7f ;  /* 0x0000007fff05a424 */ /* 0x000fe200078e00ff */
[----:B------:R-:W2:Y:S02]  /*02b0*/  @!P2 LDS R10, [UR12+0x38] ;  /* 0x0000380cff0aa984 */ /* 0x000ea40008000800 */
[----:B-1----:R-:W-:Y:S02]  /*02c0*/  LOP3.LUT R3, R3, 0xff000000, R4, 0xb8, !PT ;  /* 0xff00000003037812 */ /* 0x002fe400078eb804 */
[----:B--2---:R-:W-:-:S03]  /*02d0*/  @!P2 LOP3.LUT R4, R10, 0xff, R5, 0xb8, !PT ;  /* 0x000000ff0a04a812 */ /* 0x004fc600078eb805 */
[----:B------:R1:W-:Y:S04]  /*02e0*/  STS [UR12+0x34], R3 ;  /* 0x00003403ff007988 */ /* 0x0003e8000800080c */
[----:B------:R1:W-:Y:S02]  /*02f0*/  @!P2 STS [UR12+0x38], R4 ;  /* 0x00003804ff00a988 */ /* 0x0003e4000800080c */
.L_x_3:
[----:B------:R-:W-:Y:S05]  /*0300*/  BSYNC B0 ;  /* 0x0000000000007941 */ /* 0x000fea0003800000 */
.L_x_2:
[----:B------:R-:W-:Y:S04]  /*0310*/  BSSY B0, `(.L_x_4) ;  /* 0x000000e000007945 */ /* 0x000fe80003800000 */
[----:B------:R-:W-:Y:S05]  /*0320*/  @P2 BRA `(.L_x_5) ;  /* 0x0000000000302947 */ /* 0x000fea0003800000 */
[----:B-1----:R-:W1:Y:S01]  /*0330*/  LDS R4, [UR12+0x34] ;  /* 0x0000340cff047984 */ /* 0x002e620008000800 */
[----:B--2---:R-:W2:Y:S03]  /*0340*/  LDC.64 R12, c[0x0][0x238] ;  /* 0x00008e00ff0c7b82 */ /* 0x004ea60000000a00 */
[----:B------:R-:W3:Y:S01]  /*0350*/  LDS R3, [UR12+0x1c] ;  /* 0x00001c0cff037984 */ /* 0x000ee20008000800 */
[C---:B--2---:R-:W-:Y:S01]  /*0360*/  SHF.L.U64.HI R10, R12.reuse, 0x1, R13 ;  /* 0x000000010c0a7819 */ /* 0x044fe2000001020d */
[----:B------:R-:W-:-:S03]  /*0370*/  IMAD.SHL.U32 R5, R12, 0x2, RZ ;  /* 0x000000020c057824 */ /* 0x000fc600078e00ff */
[--C-:B------:R-:W-:Y:S02]  /*0380*/  SHF.R.U32.HI R12, RZ, 0x4, R10.reuse ;  /* 0x00000004ff0c7819 */ /* 0x100fe4000001160a */
[----:B------:R-:W-:-:S05]  /*0390*/  SHF.R.U64 R5, R5, 0x4, R10 ;  /* 0x0000000405057819 */ /* 0x000fca000000120a */
[----:B------:R4:W-:Y:S01]  /*03a0*/  STS [UR12+0xc], R5 ;  /* 0x00000c05ff007988 */ /* 0x0009e2000800080c */
[----:B-1----:R-:W-:Y:S02]  /*03b0*/  LOP3.LUT R4, R4, 0x7, RZ, 0xb8, !PT ;  /* 0x0000000704047812 */ /* 0x002fe400078eb8ff */
[----:B---3--:R-:W-:-:S03]  /*03c0*/  LOP3.LUT R3, R3, 0xf, R12, 0xb8, !PT ;  /* 0x0000000f03037812 */ /* 0x008fc600078eb80c */
[----:B------:R4:W-:Y:S04]  /*03d0*/  STS [UR12+0x34], R4 ;  /* 0x00003404ff007988 */ /* 0x0009e8000800080c */
[----:B------:R4:W-:Y:S02]  /*03e0*/  STS [UR12+0x1c], R3 ;  /* 0x00001c03ff007988 */ /* 0x0009e4000800080c */
.L_x_5:
[----:B------:R-:W-:Y:S05]  /*03f0*/  BSYNC B0 ;  /* 0x0000000000007941 */ /* 0x000fea0003800000 */
.L_x_4:
[----:B------:R-:W-:Y:S04]  /*0400*/  BSSY B1, `(.L_x_6) ;  /* 0x000001a000017945 */ /* 0x000fe80003800000 */
[----:B------:R-:W-:Y:S04]  /*0410*/  BSSY B0, `(.L_x_7) ;  /* 0x0000015000007945 */ /* 0x000fe80003800000 */
[----:B------:R-:W-:Y:S05]  /*0420*/  @P2 BRA `(.L_x_8) ;  /* 0x0000000000202947 */ /* 0x000fea0003800000 */
[----:B-12-4-:R-:W1:Y:S02]  /*0430*/  LDS R3, [UR12+0x34] ;  /* 0x0000340cff037984 */ /* 0x016e640008000800 */
[----:B-1----:R-:W-:-:S05]  /*0440*/  LOP3.LUT R3, R3, 0x38, RZ, 0xb8, !PT ;  /* 0x0000003803037812 */ /* 0x002fca00078eb8ff */
[----:B------:R1:W-:Y:S01]  /*0450*/  STS [UR12+0x34], R3 ;  /* 0x00003403ff007988 */ /* 0x0003e2000800080c */
[----:B------:R-:W-:Y:S05]  /*0460*/  @P2 BRA `(.L_x_9) ;  /* 0x0000000000202947 */ /* 0x000fea0003800000 */
[----:B-1----:R-:W1:Y:S01]  /*0470*/  LDS R3, [UR12+0x8] ;  /* 0x0000080cff037984 */ /* 0x002e620008000800 */
[----:B------:R-:W-:-:S05]  /*0480*/  IMAD.MOV.U32 R4, RZ, RZ, 0x780 ;  /* 0x00000780ff047424 */ /* 0x000fca00078e00ff */
[----:B-1----:R-:W-:-:S05]  /*0490*/  LOP3.LUT R3, R3, 0x300, R4, 0xd8, !PT ;  /* 0x0000030003037812 */ /* 0x002fca00078ed804 */
[----:B------:R3:W-:Y:S02]  /*04a0*/  STS [UR12+0x8], R3 ;  /* 0x00000803ff007988 */ /* 0x0007e4000800080c */
.L_x_8:
[----:B------:R-:W-:Y:S05]  /*04b0*/  @P2 BRA `(.L_x_10) ;  /* 0x0000000000282947 */ /* 0x000fea0003800000 */
[----:B-1234-:R-:W1:Y:S02]  /*04c0*/  LDS R3, [UR12+0x8] ;  /* 0x0000080cff037984 */ /* 0x01ee640008000800 */
[----:B-1----:R-:W-:-:S05]  /*04d0*/  LOP3.LUT R3, R3, 0x1800, RZ, 0xb8, !PT ;  /* 0x0000180003037812 */ /* 0x002fca00078eb8ff */
[----:B------:R2:W-:Y:S02]  /*04e0*/  STS [UR12+0x8], R3 ;  /* 0x00000803ff007988 */ /* 0x0005e4000800080c */
.L_x_9:
[----:B------:R-:W-:Y:S05]  /*04f0*/  @P2 BREAK B0 ;  /* 0x0000000000002942 */ /* 0x000fea0003800000 */
[----:B------:R-:W-:Y:S05]  /*0500*/  @P2 BRA `(.L_x_11) ;  /* 0x0000000000242947 */ /* 0x000fea0003800000 */
[----:B------:R-:W3:Y:S01]  /*0510*/  LDS R4, [UR12+0x8] ;  /* 0x0000080cff047984 */ /* 0x000ee20008000800 */
[----:B-12---:R-:W-:-:S05]  /*0520*/  IMAD.MOV.U32 R3, RZ, RZ, 0x6000 ;  /* 0x00006000ff037424 */ /* 0x006fca00078e00ff */
[----:B---3--:R-:W-:-:S04]  /*0530*/  LOP3.LUT R3, R4, 0x4000, R3, 0xd8, !PT ;  /* 0x0000400004037812 */ /* 0x008fc800078ed803 */
[----:B------:R-:W-:-:S05]  /*0540*/  LOP3.LUT R3, R3, 0x400000, RZ, 0xb8, !PT ;  /* 0x0040000003037812 */ /* 0x000fca00078eb8ff */
[----:B------:R5:W-:Y:S02]  /*0550*/  STS [UR12+0x8], R3 ;  /* 0x00000803ff007988 */ /* 0x000be4000800080c */
.L_x_10:
[----:B------:R-:W-:Y:S05]  /*0560*/  BSYNC B0 ;  /* 0x0000000000007941 */ /* 0x000fea0003800000 */
.L_x_7:
[----:B-12345:R-:W1:Y:S02]  /*0570*/  @!P2 LDS R3, [UR12+0x8] ;  /* 0x0000080cff03a984 */ /* 0x03ee640008000800 */
[----:B-1----:R-:W-:-:S05]  /*0580*/  @!P2 LOP3.LUT R3, R3, 0x8000, RZ, 0xb8, !PT ;  /* 0x000080000303a812 */ /* 0x002fca00078eb8ff */
[----:B------:R3:W-:Y:S02]  /*0590*/  @!P2 STS [UR12+0x8], R3 ;  /* 0x00000803ff00a988 */ /* 0x0007e4000800080c */
.L_x_11:
[----:B------:R-:W-:Y:S05]  /*05a0*/  BSYNC B1 ;  /* 0x0000000000017941 */ /* 0x000fea0003800000 */
.L_x_6:
[----:B------:R-:W-:Y:S05]  /*05b0*/  WARPSYNC.ALL ;  /* 0x0000000000007948 */ /* 0x000fea0003800000 */
[----:B------:R-:W-:Y:S05]  /*05c0*/  @P0 BRA `(.L_x_12) ;  /* 0x0000000000280947 */ /* 0x000fea0003800000 */
[----:B-123--:R-:W1:Y:S01]  /*05d0*/  S2R R3, SR_LANEID ;  /* 0x0000000000037919 */ /* 0x00ee620000000000 */
[----:B------:R-:W-:Y:S05]  /*05e0*/  WARPSYNC.ALL ;  /* 0x0000000000007948 */ /* 0x000fea0003800000 */
[----:B-1----:R-:W-:-:S05]  /*05f0*/  IMAD.SHL.U32 R3, R3, 0x4, RZ ;  /* 0x0000000403037824 */ /* 0x002fca00078e00ff */
[----:B------:R-:W1:Y:S01]  /*0600*/  LDS R7, [R3+UR12] ;  /* 0x0000000c03077984 */ /* 0x000e620008000800 */
[----:B------:R-:W-:-:S05]  /*0610*/  IADD3 R4, P1, R3, UR24, RZ ;  /* 0x0000001803047c10 */ /* 0x000fca000ff3e0ff */
[----:B------:R-:W-:-:S05]  /*0620*/  IMAD.X R5, RZ, RZ, UR25, P1 ;  /* 0x00000019ff057e24 */ /* 0x000fca00088e06ff */
[----:B-1----:R4:W5:Y:S01]  /*0630*/  ATOMG.E.EXCH.STRONG.GPU PT, RZ, [R4], R7 ;  /* 0x0000000704ff73a8 */ /* 0x00296200041ee100 */
[----:B------:R-:W-:-:S04]  /*0640*/  DEPBAR {5,4,3,2,1,0} ;  /* 0x0000003f0000791a */ /* 0x000fc80000000000 */
[----:B------:R4:W-:Y:S01]  /*0650*/  UTMACCTL.IV [UR24] ;  /* 0x00000000180079b9 */ /* 0x0009e20008000000 */
[----:B------:R-:W-:Y:S01]  /*0660*/  NOP ;  /* 0x0000000000007918 */ /* 0x000fe20000000000 */
.L_x_12:
[----:B------:R-:W-:Y:S05]  /*0670*/  @P0 BRA `(.L_x_13) ;  /* 0x00000000000c0947 */ /* 0x000fea0003800000 */
[----:B------:R0:W-:Y:S01]  /*0680*/  UTMACMDFLUSH ;  /* 0x00000000000079b7 */ /* 0x0001e20000000000 */
[----:B------:R-:W-:Y:S05]  /*0690*/  @P0 BRA `(.L_x_13) ;  /* 0x0000000000040947 */ /* 0x000fea0003800000 */
[----:B------:R-:W-:-:S04]  /*06a0*/  DEPBAR.LE SB0, 0x0 ;  /* 0x000080000000791a */ /* 0x000fc80000000000 */
.L_x_13:
[----:B------:R-:W-:Y:S05]  /*06b0*/  WARPSYNC.ALL ;  /* 0x0000000000007948 */ /* 0x000fea0003800000 */
[----:B-----5:R-:W-:Y:S06]  /*06c0*/  BAR.SYNC.DEFER_BLOCKING 0x0 ;  /* 0x0000000000007b1d */ /* 0x020fec0000010000 */
[----:B------:R-:W-:Y:S02]  /*06d0*/  BSSY B1, `(.L_x_14) ;  /* 0x000000b000017945 */ /* 0x000fe40003800000 */
[----:B------:R-:W-:Y:S06]  /*06e0*/  BAR.SYNC.DEFER_BLOCKING 0x0 ;  /* 0x0000000000007b1d */ /* 0x000fec0000010000 */
[----:B------:R5:W-:Y:S01]  /*06f0*/  @!P0 STS [R11], RZ ;  /* 0x000000ff0b008388 */ /* 0x000be20000000800 */
[----:B------:R-:W-:Y:S01]  /*0700*/  NOP ;  /* 0x0000000000007918 */ /* 0x000fe20000000000 */
[----:B------:R-:W-:Y:S05]  /*0710*/  @P2 BRA `(.L_x_15) ;  /* 0x0000000000182947 */ /* 0x000fea0003800000 */
[----:B-123--:R-:W1:Y:S01]  /*0720*/  LDS R3, [UR12+0x8] ;  /* 0x0000080cff037984 */ /* 0x00ee620008000800 */
[----:B------:R-:W2:Y:S01]  /*0730*/  LDC.64 R12, c[0x0][0x218] ;  /* 0x00008600ff0c7b82 */ /* 0x000ea20000000a00 */
[----:B----4-:R-:W-:Y:S02]  /*0740*/  IMAD.MOV.U32 R4, RZ, RZ, 0x70 ;  /* 0x00000070ff047424 */ /* 0x010fe400078e00ff */
[----:B--2---:R2:W-:Y:S03]  /*0750*/  STS.64 [UR12], R12 ;  /* 0x0000000cff007988 */ /* 0x0045e60008000a0c */
[----:B-1----:R-:W-:-:S05]  /*0760*/  LOP3.LUT R3, R3, 0x10, R4, 0xd8, !PT ;  /* 0x0000001003037812 */ /* 0x002fca00078ed804 */
[----:B------:R2:W-:Y:S02]  /*0770*/  STS [UR12+0x8], R3 ;  /* 0x00000803ff007988 */ /* 0x0005e4000800080c */
.L_x_15:
[----:B----4-:R-:W-:Y:S05]  /*0780*/  BSYNC B1 ;  /* 0x0000000000017941 */ /* 0x010fea0003800000 */
.L_x_14:
[----:B------:R-:W-:Y:S04]  /*0790*/  BSSY B2, `(.L_x_16) ;  /* 0x000000f000027945 */ /* 0x000fe80003800000 */
[----:B------:R-:W-:Y:S04]  /*07a0*/  BSSY B1, `(.L_x_17) ;  /* 0x000000c000017945 */ /* 0x000fe80003800000 */
[----:B------:R-:W-:Y:S05]  /*07b0*/  @P2 BRA `(.L_x_18) ;  /* 0x0000000000282947 */ /* 0x000fea0003800000 */
[----:B-123--:R-:W1:Y:S01]  /*07c0*/  LDS R3, [UR12+0x34] ;  /* 0x0000340cff037984 */ /* 0x00ee620008000800 */
[----:B------:R-:W-:Y:S01]  /*07d0*/  IMAD.MOV.U32 R4, RZ, RZ, 0x1f000000 ;  /* 0x1f000000ff047424 */ /* 0x000fe200078e00ff */
[----:B------:R-:W-:Y:S05]  /*07e0*/  @P2 BREAK B1 ;  /* 0x0000000000012942 */ /* 0x000fea0003800000 */
[----:B-1----:R-:W-:-:S05]  /*07f0*/  LOP3.LUT R3, R3, 0xff000000, R4, 0xb8, !PT ;  /* 0xff00000003037812 */ /* 0x002fca00078eb804 */
[----:B------:R1:W-:Y:S01]  /*0800*/  STS [UR12+0x34], R3 ;  /* 0x00003403ff007988 */ /* 0x0003e2000800080c */
[----:B------:R-:W-:Y:S05]  /*0810*/  @P2 BRA `(.L_x_19) ;  /* 0x0000000000182947 */ /* 0x000fea0003800000 */
[----:B------:R-:W2:Y:S01]  /*0820*/  LDS R4, [UR12+0x38] ;  /* 0x0000380cff047984 */ /* 0x000ea20008000800 */
[----:B-1----:R-:W-:-:S05]  /*0830*/  IMAD.MOV.U32 R3, RZ, RZ, 0x3f ;  /* 0x0000003fff037424 */ /* 0x002fca00078e00ff */
[----:B--2---:R-:W-:-:S05]  /*0840*/  LOP3.LUT R3, R4, 0xff, R3, 0xb8, !PT ;  /* 0x000000ff04037812 */ /* 0x004fca00078eb803 */
[----:B------:R4:W-:Y:S02]  /*0850*/  STS [UR12+0x38], R3 ;  /* 0x00003803ff007988 */ /* 0x0009e4000800080c */
.L_x_18:
[----:B------:R-:W-:Y:S05]  /*0860*/  BSYNC B1 ;  /* 0x0000000000017941 */ /* 0x000fea0003800000 */
.L_x_17:
[----:B------:R1:W-:Y:S02]  /*0870*/  @!P2 STS [UR12+0x20], R9 ;  /* 0x00002009ff00a988 */ /* 0x0003e4000800080c */
.L_x_19:
[----:B------:R-:W-:Y:S05]  /*0880*/  BSYNC B2 ;  /* 0x0000000000027941 */ /* 0x000fea0003800000 */
.L_x_16:
[----:B------:R-:W-:Y:S05]  /*0890*/  WARPSYNC.ALL ;  /* 0x0000000000007948 */ /* 0x000fea0003800000 */
[----:B-1234-:R-:W1:Y:S01]  /*08a0*/  LDC R3, c[0x0][0x22c] ;  /* 0x00008b00ff037b82 */ /* 0x01ee620000000800 */
[----:B------:R-:W-:Y:S01]  /*08b0*/  BSSY B2, `(.L_x_20) ;  /* 0x0000010000027945 */ /* 0x000fe20003800000 */
[----:B-1----:R-:W-:-:S05]  /*08c0*/  VIADD R3, R3, 0xffffffff ;  /* 0xffffffff03037836 */ /* 0x002fca0000000000 */
[----:B------:R1:W-:Y:S01]  /*08d0*/  @!P2 STS [UR12+0x24], R3 ;  /* 0x00002403ff00a988 */ /* 0x0003e2000800080c */
[----:B------:R-:W-:Y:S05]  /*08e0*/  @P2 BRA `(.L_x_21) ;  /* 0x0000000000302947 */ /* 0x000fea0003800000 */
[----:B------:R-:W2:Y:S01]  /*08f0*/  LDS R5, [UR12+0x34] ;  /* 0x0000340cff057984 */ /* 0x000ea20008000800 */
[----:B------:R-:W3:Y:S03]  /*0900*/  LDC.64 R12, c[0x0][0x240] ;  /* 0x00009000ff0c7b82 */ /* 0x000ee60000000a00 */
[----:B------:R-:W4:Y:S01]  /*0910*/  LDS R4, [UR12+0x1c] ;  /* 0x00001c0cff047984 */ /* 0x000f220008000800 */
[C---:B---3--:R-:W-:Y:S01]  /*0920*/  SHF.L.U64.HI R10, R12.reuse, 0x1, R13 ;  /* 0x000000010c0a7819 */ /* 0x048fe2000001020d */
[----:B------:R-:W-:-:S03]  /*0930*/  IMAD.SHL.U32 R7, R12, 0x2, RZ ;  /* 0x000000020c077824 */ /* 0x000fc600078e00ff */
[--C-:B------:R-:W-:Y:S02]  /*0940*/  SHF.R.U32.HI R9, RZ, 0x4, R10.reuse ;  /* 0x00000004ff097819 */ /* 0x100fe4000001160a */
[----:B------:R-:W-:-:S05]  /*0950*/  SHF.R.U64 R7, R7, 0x4, R10 ;  /* 0x0000000407077819 */ /* 0x000fca000000120a */
[----:B------:R3:W-:Y:S01]  /*0960*/  STS [UR12+0xc], R7 ;  /* 0x00000c07ff007988 */ /* 0x0007e2000800080c */
[----:B--2---:R-:W-:Y:S02]  /*0970*/  LOP3.LUT R5, R5, 0x7, RZ, 0xb8, !PT ;  /* 0x0000000705057812 */ /* 0x004fe400078eb8ff */
[----:B----4-:R-:W-:-:S03]  /*0980*/  LOP3.LUT R4, R4, 0xf, R9, 0xb8, !PT ;  /* 0x0000000f04047812 */ /* 0x010fc600078eb809 */
[----:B------:R3:W-:Y:S04]  /*0990*/  STS [UR12+0x34], R5 ;  /* 0x00003405ff007988 */ /* 0x0007e8000800080c */
[----:B------:R3:W-:Y:S02]  /*09a0*/  STS [UR12+0x1c], R4 ;  /* 0x00001c04ff007988 */ /* 0x0007e4000800080c */
.L_x_21:
[----:B------:R-:W-:Y:S05]  /*09b0*/  BSYNC B2 ;  /* 0x0000000000027941 */ /* 0x000fea0003800000 */
.L_x_20:
[----:B------:R-:W-:Y:S04]  /*09c0*/  BSSY B3, `(.L_x_22) ;  /* 0x000001a000037945 */ /* 0x000fe80003800000 */
[----:B------:R-:W-:Y:S04]  /*09d0*/  BSSY B2, `(.L_x_23) ;  /* 0x0000015000027945 */ /* 0x000fe80003800000 */
[----:B------:R-:W-:Y:S05]  /*09e0*/  @P2 BRA `(.L_x_24) ;  /* 0x0000000000202947 */ /* 0x000fea0003800000 */
[----:B---3--:R-:W2:Y:S02]  /*09f0*/  LDS R4, [UR12+0x34] ;  /* 0x0000340cff047984 */ /* 0x008ea40008000800 */
[----:B--2---:R-:W-:-:S05]  /*0a00*/  LOP3.LUT R4, R4, 0x38, RZ, 0xb8, !PT ;  /* 0x0000003804047812 */ /* 0x004fca00078eb8ff */
[----:B------:R2:W-:Y:S01]  /*0a10*/  STS [UR12+0x34], R4 ;  /* 0x00003404ff007988 */ /* 0x0005e2000800080c */
[----:B------:R-:W-:Y:S05]  /*0a20*/  @P2 BRA `(.L_x_25) ;  /* 0x0000000000202947 */ /* 0x000fea0003800000 */
[----:B--2---:R-:W2:Y:S01]  /*0a30*/  LDS R4, [UR12+0x8] ;  /* 0x0000080cff047984 */ /* 0x004ea20008000800 */
[----:B------:R-:W-:-:S05]  /*0a40*/  IMAD.MOV.U32 R5, RZ, RZ, 0x780 ;  /* 0x00000780ff057424 */ /* 0x000fca00078e00ff */
[----:B--2---:R-:W-:-:S05]  /*0a50*/  LOP3.LUT R4, R4, 0x300, R5, 0xd8, !PT ;  /* 0x0000030004047812 */ /* 0x004fca00078ed805 */
[----:B------:R2:W-:Y:S02]  /*0a60*/  STS [UR12+0x8], R4 ;  /* 0x00000804ff007988 */ /* 0x0005e4000800080c */
.L_x_24:
[----:B------:R-:W-:Y:S05]  /*0a70*/  @P2 BRA `(.L_x_26) ;  /* 0x0000000000282947 */ /* 0x000fea0003800000 */
[----:B--23--:R-:W2:Y:S02]  /*0a80*/  LDS R4, [UR12+0x8] ;  /* 0x0000080cff047984 */ /* 0x00cea40008000800 */
[----:B--2---:R-:W-:-:S05]  /*0a90*/  LOP3.LUT R4, R4, 0x1800, RZ, 0xb8, !PT ;  /* 0x0000180004047812 */ /* 0x004fca00078eb8ff */
[----:B------:R3:W-:Y:S02]  /*0aa0*/  STS [UR12+0x8], R4 ;  /* 0x00000804ff007988 */ /* 0x0007e4000800080c */
.L_x_25:
[----:B------:R-:W-:Y:S05]  /*0ab0*/  @P2 BREAK B2 ;  /* 0x0000000000022942 */ /* 0x000fea0003800000 */
[----:B------:R-:W-:Y:S05]  /*0ac0*/  @P2 BRA `(.L_x_27) ;  /* 0x0000000000242947 */ /* 0x000fea0003800000 */
[----:B--23--:R-:W2:Y:S01]  /*0ad0*/  LDS R4, [UR12+0x8] ;  /* 0x0000080cff047984 */ /* 0x00cea20008000800 */
[----:B------:R-:W-:-:S05]  /*0ae0*/  IMAD.MOV.U32 R5, RZ, RZ, 0x6000 ;  /* 0x00006000ff057424 */ /* 0x000fca00078e00ff */
[----:B--2---:R-:W-:-:S04]  /*0af0*/  LOP3.LUT R4, R4, 0x4000, R5, 0xd8, !PT ;  /* 0x0000400004047812 */ /* 0x004fc800078ed805 */
[----:B------:R-:W-:-:S05]  /*0b00*/  LOP3.LUT R4, R4, 0x400000, RZ, 0xb8, !PT ;  /* 0x0040000004047812 */ /* 0x000fca00078eb8ff */
[----:B------:R4:W-:Y:S02]  /*0b10*/  STS [UR12+0x8], R4 ;  /* 0x00000804ff007988 */ /* 0x0009e4000800080c */
.L_x_26:
[----:B------:R-:W-:Y:S05]  /*0b20*/  BSYNC B2 ;  /* 0x0000000000027941 */ /* 0x000fea0003800000 */
.L_x_23:
[----:B--234-:R-:W2:Y:S02]  /*0b30*/  @!P2 LDS R4, [UR12+0x8] ;  /* 0x0000080cff04a984 */ /* 0x01cea40008000800 */
[----:B--2---:R-:W-:-:S05]  /*0b40*/  @!P2 LOP3.LUT R4, R4, 0x8000, RZ, 0xb8, !PT ;  /* 0x000080000404a812 */ /* 0x004fca00078eb8ff */
[----:B------:R4:W-:Y:S02]  /*0b50*/  @!P2 STS [UR12+0x8], R4 ;  /* 0x00000804ff00a988 */ /* 0x0009e4000800080c */
.L_x_27:
[----:B------:R-:W-:Y:S05]  /*0b60*/  BSYNC B3 ;  /* 0x0000000000037941 */ /* 0x000fea0003800000 */
.L_x_22:
[----:B------:R-:W-:Y:S05]  /*0b70*/  WARPSYNC.ALL ;  /* 0x0000000000007948 */ /* 0x000fea0003800000 */
[----:B------:R-:W-:-:S04]  /*0b80*/  UIADD3 UR27, UR5, 0x80, URZ ;  /* 0x00000080051b7890 */ /* 0x000fc8000fffe03f */
[----:B------:R-:W-:-:S04]  /*0b90*/  UIADD3 UR26, UP0, UR27, UR28, URZ ;  /* 0x0000001c1b1a7290 */ /* 0x000fc8000ff1e03f */
[----:B------:R-:W-:Y:S01]  /*0ba0*/  ULEA.HI.X.SX32 UR27, UR27, UR29, 0x1, UP0 ;  /* 0x0000001d1b1b7291 */ /* 0x000fe200080f0e3f */
[----:B------:R-:W-:Y:S11]  /*0bb0*/  @P0 BRA `(.L_x_28) ;  /* 0x0000000000280947 */ /* 0x000ff60003800000 */
[----:B--234-:R-:W2:Y:S01]  /*0bc0*/  S2R R4, SR_LANEID ;  /* 0x0000000000047919 */ /* 0x01cea20000000000 */
[----:B------:R-:W-:Y:S05]  /*0bd0*/  WARPSYNC.ALL ;  /* 0x0000000000007948 */ /* 0x000fea0003800000 */
[----:B--2---:R-:W-:-:S05]  /*0be0*/  IMAD.SHL.U32 R9, R4, 0x4, RZ ;  /* 0x0000000404097824 */ /* 0x004fca00078e00ff */
[----:B------:R-:W2:Y:S01]  /*0bf0*/  LDS R7, [R9+UR12] ;  /* 0x0000000c09077984 */ /* 0x000ea20008000800 */
[----:B------:R-:W-:-:S05]  /*0c00*/  IADD3 R4, P1, R9, UR26, RZ ;  /* 0x0000001a09047c10 */ /* 0x000fca000ff3e0ff */
[----:B------:R-:W-:-:S05]  /*0c10*/  IMAD.X R5, RZ, RZ, UR27, P1 ;  /* 0x0000001bff057e24 */ /* 0x000fca00088e06ff */
[----:B--2---:R2:W3:Y:S01]  /*0c20*/  ATOMG.E.EXCH.STRONG.GPU PT, RZ, [R4], R7 ;  /* 0x0000000704ff73a8 */ /* 0x0044e200041ee100 */
[----:B------:R-:W-:-:S04]  /*0c30*/  DEPBAR {5,4,3,2,1,0} ;  /* 0x0000003f0000791a */ /* 0x000fc80000000000 */
[----:B------:R2:W-:Y:S01]  /*0c40*/  UTMACCTL.IV [UR26] ;  /* 0x000000001a0079b9 */ /* 0x0005e20008000000 */
[----:B------:R-:W-:Y:S01]  /*0c50*/  NOP ;  /* 0x0000000000007918 */ /* 0x000fe20000000000 */
.L_x_28:
[----:B------:R-:W-:Y:S05]  /*0c60*/  @P0 BRA `(.L_x_29) ;  /* 0x00000000000c0947 */ /* 0x000fea0003800000 */
[----:B------:R0:W-:Y:S01]  /*0c70*/  UTMACMDFLUSH ;  /* 0x00000000000079b7 */ /* 0x0001e20000000000 */
[----:B------:R-:W-:Y:S05]  /*0c80*/  @P0 BRA `(.L_x_29) ;  /* 0x0000000000040947 */ /* 0x000fea0003800000 */
[----:B------:R-:W-:-:S04]  /*0c90*/  DEPBAR.LE SB0, 0x0 ;  /* 0x000080000000791a */ /* 0x000fc80000000000 */
.L_x_29:
[----:B------:R-:W-:Y:S05]  /*0ca0*/  WARPSYNC.ALL ;  /* 0x0000000000007948 */ /* 0x000fea0003800000 */
[----:B---3--:R-:W-:Y:S06]  /*0cb0*/  BAR.SYNC.DEFER_BLOCKING 0x0 ;  /* 0x0000000000007b1d */ /* 0x008fec0000010000 */
[----:B------:R-:W-:Y:S02]  /*0cc0*/  BSSY B3, `(.L_x_30) ;  /* 0x000000b000037945 */ /* 0x000fe40003800000 */
[----:B------:R-:W-:Y:S06]  /*0cd0*/  BAR.SYNC.DEFER_BLOCKING 0x0 ;  /* 0x0000000000007b1d */ /* 0x000fec0000010000 */
[----:B------:R3:W-:Y:S01]  /*0ce0*/  @!P0 STS [R11], RZ ;  /* 0x000000ff0b008388 */ /* 0x0007e20000000800 */
[----:B------:R-:W-:Y:S01]  /*0cf0*/  NOP ;  /* 0x0000000000007918 */ /* 0x000fe20000000000 */
[----:B------:R-:W-:Y:S05]  /*0d00*/  @P2 BRA `(.L_x_31) ;  /* 0x0000000000182947 */ /* 0x000fea0003800000 */
[----:B--2-4-:R-:W2:Y:S01]  /*0d10*/  LDS R4, [UR12+0x8] ;  /* 0x0000080cff047984 */ /* 0x014ea20008000800 */
[----:B---3-5:R-:W3:Y:S01]  /*0d20*/  LDC.64 R10, c[0x0][0x220] ;  /* 0x00008800ff0a7b82 */ /* 0x028ee20000000a00 */
[----:B------:R-:W-:Y:S02]  /*0d30*/  IMAD.MOV.U32 R5, RZ, RZ, 0x70 ;  /* 0x00000070ff057424 */ /* 0x000fe400078e00ff */
[----:B---3--:R3:W-:Y:S03]  /*0d40*/  STS.64 [UR12], R10 ;  /* 0x0000000aff007988 */ /* 0x0087e60008000a0c */
[----:B--2---:R-:W-:-:S05]  /*0d50*/  LOP3.LUT R4, R4, 0x10, R5, 0xd8, !PT ;  /* 0x0000001004047812 */ /* 0x004fca00078ed805 */
[----:B------:R3:W-:Y:S02]  /*0d60*/  STS [UR12+0x8], R4 ;  /* 0x00000804ff007988 */ /* 0x0007e4000800080c */
.L_x_31:
[----:B--2---:R-:W-:Y:S05]  /*0d70*/  BSYNC B3 ;  /* 0x0000000000037941 */ /* 0x004fea0003800000 */
.L_x_30:
[----:B------:R-:W-:Y:S04]  /*0d80*/  BSSY B4, `(.L_x_32) ;  /* 0x0000011000047945 */ /* 0x000fe80003800000 */
[----:B------:R-:W-:Y:S04]  /*0d90*/  BSSY B3, `(.L_x_33) ;  /* 0x000000e000037945 */ /* 0x000fe80003800000 */
[----:B------:R-:W-:Y:S05]  /*0da0*/  @P2 BRA `(.L_x_34) ;  /* 0x0000000000242947 */ /* 0x000fea0003800000 */
[----:B---34-:R-:W2:Y:S01]  /*0db0*/  LDS R4, [UR12+0x34] ;  /* 0x0000340cff047984 */ /* 0x018ea20008000800 */
[----:B------:R-:W-:-:S05]  /*0dc0*/  IMAD.MOV.U32 R5, RZ, RZ, 0x3f000000 ;  /* 0x3f000000ff057424 */ /* 0x000fca00078e00ff */
[----:B--2---:R-:W-:-:S05]  /*0dd0*/  LOP3.LUT R4, R4, 0xff000000, R5, 0xb8, !PT ;  /* 0xff00000004047812 */ /* 0x004fca00078eb805 */
[----:B------:R2:W-:Y:S01]  /*0de0*/  STS [UR12+0x34], R4 ;  /* 0x00003404ff007988 */ /* 0x0005e2000800080c */
[----:B------:R-:W-:Y:S05]  /*0df0*/  @P2 BRA `(.L_x_35) ;  /* 0x00000000001c2947 */ /* 0x000fea0003800000 */
[----:B--2---:R-:W2:Y:S01]  /*0e00*/  LDS R4, [UR12+0x38] ;  /* 0x0000380cff047984 */ /* 0x004ea20008000800 */
[----:B------:R-:W-:-:S05]  /*0e10*/  IMAD.MOV.U32 R5, RZ, RZ, 0x7f ;  /* 0x0000007fff057424 */ /* 0x000fca00078e00ff */
[----:B--2---:R-:W-:-:S05]  /*0e20*/  LOP3.LUT R4, R4, 0xff, R5, 0xb8, !PT ;  /* 0x000000ff04047812 */ /* 0x004fca00078eb805 */
[----:B------:R2:W-:Y:S02]  /*0e30*/  STS [UR12+0x38], R4 ;  /* 0x00003804ff007988 */ /* 0x0005e4000800080c */
.L_x_34:
[----:B------:R-:W-:Y:S05]  /*0e40*/  @P2 BREAK B3 ;  /* 0x0000000000032942 */ /* 0x000fea0003800000 */
[----:B------:R-:W-:Y:S05]  /*0e50*/  @P2 BRA `(.L_x_36) ;  /* 0x00000000000c2947 */ /* 0x000fea0003800000 */
[----:B------:R1:W-:Y:S02]  /*0e60*/  STS [UR12+0x20], R3 ;  /* 0x00002003ff007988 */ /* 0x0003e4000800080c */
.L_x_35:
[----:B------:R-:W-:Y:S05]  /*0e70*/  BSYNC B3 ;  /* 0x0000000000037941 */ /* 0x000fea0003800000 */
.L_x_33:
[----:B------:R1:W-:Y:S02]  /*0e80*/  @!P2 STS [UR12+0x24], R2 ;  /* 0x00002402ff00a988 */ /* 0x0003e4000800080c */
.L_x_36:
[----:B------:R-:W-:Y:S05]  /*0e90*/  BSYNC B4 ;  /* 0x0000000000047941 */ /* 0x000fea0003800000 */
.L_x_32:
[----:B------:R-:W-:Y:S05]  /*0ea0*/  WARPSYNC.ALL ;  /* 0x0000000000007948 */ /* 0x000fea0003800000 */
[----:B------:R-:W-:Y:S04]  /*0eb0*/  BSSY B4, `(.L_x_37) ;  /* 0x000000e000047945 */ /* 0x000fe80003800000 */
[----:B------:R-:W-:Y:S05]  /*0ec0*/  @P2 BRA `(.L_x_38) ;  /* 0x0000000000302947 */ /* 0x000fea0003800000 */
[----:B-1----:R-:W1:Y:S01]  /*0ed0*/  LDS R3, [UR12+0x34] ;  /* 0x0000340cff037984 */ /* 0x002e620008000800 */
[----:B--234-:R-:W2:Y:S03]  /*0ee0*/  LDC.64 R4, c[0x0][0x248] ;  /* 0x00009200ff047b82 */ /* 0x01cea60000000a00 */
        /* <DEDUP_REMOVED lines=10> */
.L_x_38:
[----:B------:R-:W-:Y:S05]  /*0f90*/  BSYNC B4 ;  /* 0x0000000000047941 */ /* 0x000fea0003800000 */
.L_x_37:
[----:B------:R-:W-:Y:S04]  /*0fa0*/  BSSY B4, `(.L_x_39) ;  /* 0x000001a000047945 */ /* 0x000fe80003800000 */
[----:B------:R-:W-:Y:S04]  /*0fb0*/  BSSY B5, `(.L_x_40) ;  /* 0x0000015000057945 */ /* 0x000fe80003800000 */
[----:B------:R-:W-:Y:S05]  /*0fc0*/  @P2 BRA `(.L_x_41) ;  /* 0x0000000000202947 */ /* 0x000fea0003800000 */
[----:B-12---:R-:W1:Y:S02]  /*0fd0*/  LDS R2, [UR12+0x34] ;  /* 0x0000340cff027984 */ /* 0x006e640008000800 */
[----:B-1----:R-:W-:-:S05]  /*0fe0*/  LOP3.LUT R2, R2, 0x38, RZ, 0xb8, !PT ;  /* 0x0000003802027812 */ /* 0x002fca00078eb8ff */
[----:B------:R1:W-:Y:S01]  /*0ff0*/  STS [UR12+0x34], R2 ;  /* 0x00003402ff007988 */ /* 0x0003e2000800080c */
[----:B------:R-:W-:Y:S05]  /*1000*/  @P2 BRA `(.L_x_42) ;  /* 0x0000000000202947 */ /* 0x000fea0003800000 */
[----:B-1----:R-:W1:Y:S01]  /*1010*/  LDS R2, [UR12+0x8] ;  /* 0x0000080cff027984 */ /* 0x002e620008000800 */
[----:B------:R-:W-:-:S05]  /*1020*/  IMAD.MOV.U32 R3, RZ, RZ, 0x780 ;  /* 0x00000780ff037424 */ /* 0x000fca00078e00ff */
[----:B-1----:R-:W-:-:S05]  /*1030*/  LOP3.LUT R2, R2, 0x300, R3, 0xd8, !PT ;  /* 0x0000030002027812 */ /* 0x002fca00078ed803 */
[----:B------:R1:W-:Y:S02]  /*1040*/  STS [UR12+0x8], R2 ;  /* 0x00000802ff007988 */ /* 0x0003e4000800080c */
.L_x_41:
[----:B------:R-:W-:Y:S05]  /*1050*/  @P2 BRA `(.L_x_43) ;  /* 0x0000000000282947 */ /* 0x000fea0003800000 */
[----:B-12---:R-:W1:Y:S02]  /*1060*/  LDS R2, [UR12+0x8] ;  /* 0x0000080cff027984 */ /* 0x006e640008000800 */
[----:B-1----:R-:W-:-:S05]  /*1070*/  LOP3.LUT R2, R2, 0x1800, RZ, 0xb8, !PT ;  /* 0x0000180002027812 */ /* 0x002fca00078eb8ff */
[----:B------:R2:W-:Y:S02]  /*1080*/  STS [UR12+0x8], R2 ;  /* 0x00000802ff007988 */ /* 0x0005e4000800080c */
.L_x_42:
[----:B------:R-:W-:Y:S05]  /*1090*/  @P2 BREAK B5 ;  /* 0x0000000000052942 */ /* 0x000fea0003800000 */
[----:B------:R-:W-:Y:S05]  /*10a0*/  @P2 BRA `(.L_x_44) ;  /* 0x0000000000242947 */ /* 0x000fea0003800000 */
[----:B-12---:R-:W1:Y:S01]  /*10b0*/  LDS R2, [UR12+0x8] ;  /* 0x0000080cff027984 */ /* 0x006e620008000800 */
[----:B------:R-:W-:-:S05]  /*10c0*/  IMAD.MOV.U32 R3, RZ, RZ, 0x6000 ;  /* 0x00006000ff037424 */ /* 0x000fca00078e00ff */
[----:B-1----:R-:W-:-:S04]  /*10d0*/  LOP3.LUT R2, R2, 0x6000, R3, 0xd8, !PT ;  /* 0x0000600002027812 */ /* 0x002fc800078ed803 */
[----:B------:R-:W-:-:S05]  /*10e0*/  LOP3.LUT R2, R2, 0x400000, RZ, 0xb8, !PT ;  /* 0x0040000002027812 */ /* 0x000fca00078eb8ff */
[----:B------:R1:W-:Y:S02]  /*10f0*/  STS [UR12+0x8], R2 ;  /* 0x00000802ff007988 */ /* 0x0003e4000800080c */
.L_x_43:
[----:B------:R-:W-:Y:S05]  /*1100*/  BSYNC B5 ;  /* 0x0000000000057941 */ /* 0x000fea0003800000 */
.L_x_40:
[----:B-12---:R-:W1:Y:S02]  /*1110*/  @!P2 LDS R2, [UR12+0x8] ;  /* 0x0000080cff02a984 */ /* 0x006e640008000800 */
[----:B-1----:R-:W-:-:S05]  /*1120*/  @!P2 LOP3.LUT R2, R2, 0x8000, RZ, 0xb8, !PT ;  /* 0x000080000202a812 */ /* 0x002fca00078eb8ff */
[----:B------:R1:W-:Y:S02]  /*1130*/  @!P2 STS [UR12+0x8], R2 ;  /* 0x00000802ff00a988 */ /* 0x0003e4000800080c */
.L_x_44:
[----:B------:R-:W-:Y:S05]  /*1140*/  BSYNC B4 ;  /* 0x0000000000047941 */ /* 0x000fea0003800000 */
.L_x_39:
[----:B------:R-:W-:Y:S05]  /*1150*/  WARPSYNC.ALL ;  /* 0x0000000000007948 */ /* 0x000fea0003800000 */
[----:B------:R-:W-:Y:S01]  /*1160*/  UIADD3 UR5, UR5, 0x100, URZ ;  /* 0x0000010005057890 */ /* 0x000fe2000fffe03f */
[----:B------:R-:W-:Y:S02]  /*1170*/  ISETP.GE.AND P1, PT, R8, 0x1, PT ;  /* 0x000000010800780c */ /* 0x000fe40003f26270 */
[----:B------:R-:W-:Y:S02]  /*1180*/  CS2R R24, SRZ ;  /* 0x0000000000187805 */ /* 0x000fe4000001ff00 */
[----:B------:R-:W-:Y:S01]  /*1190*/  CS2R R26, SRZ ;  /* 0x00000000001a7805 */ /* 0x000fe2000001ff00 */
[----:B------:R-:W-:Y:S01]  /*11a0*/  UIADD3 UR28, UP0, UR5, UR28, URZ ;  /* 0x0000001c051c7290 */ /* 0x000fe2000ff1e03f */
[----:B------:R-:W-:Y:S01]  /*11b0*/  CS2R R28, SRZ ;  /* 0x00000000001c7805 */ /* 0x000fe2000001ff00 */
[----:B------:R-:W-:-:S02]  /*11c0*/  IMAD.MOV.U32 R30, RZ, RZ, RZ ;  /* 0x000000ffff1e7224 */ /* 0x000fc400078e00ff */
[----:B------:R-:W-:Y:S01]  /*11d0*/  ULEA.HI.X.SX32 UR29, UR5, UR29, 0x1, UP0 ;  /* 0x0000001d051d7291 */ /* 0x000fe200080f0e3f */
[----:B------:R-:W-:Y:S11]  /*11e0*/  @P0 BRA `(.L_x_45) ;  /* 0x0000000000280947 */ /* 0x000ff60003800000 */
[----:B-12---:R-:W3:Y:S01]  /*11f0*/  S2R R2, SR_LANEID ;  /* 0x0000000000027919 */ /* 0x006ee20000000000 */
[----:B------:R-:W-:Y:S05]  /*1200*/  WARPSYNC.ALL ;  /* 0x0000000000007948 */ /* 0x000fea0003800000 */
[----:B---34-:R-:W-:-:S05]  /*1210*/  IMAD.SHL.U32 R4, R2, 0x4, RZ ;  /* 0x0000000402047824 */ /* 0x018fca00078e00ff */
[----:B------:R-:W1:Y:S01]  /*1220*/  LDS R5, [R4+UR12] ;  /* 0x0000000c04057984 */ /* 0x000e620008000800 */
[----:B------:R-:W-:-:S05]  /*1230*/  IADD3 R2, P3, R4, UR28, RZ ;  /* 0x0000001c04027c10 */ /* 0x000fca000ff7e0ff */
[----:B------:R-:W-:-:S05]  /*1240*/  IMAD.X R3, RZ, RZ, UR29, P3 ;  /* 0x0000001dff037e24 */ /* 0x000fca00098e06ff */
[----:B-1----:R1:W2:Y:S01]  /*1250*/  ATOMG.E.EXCH.STRONG.GPU PT, RZ, [R2], R5 ;  /* 0x0000000502ff73a8 */ /* 0x0022a200041ee100 */
[----:B------:R-:W-:-:S04]  /*1260*/  DEPBAR {5,4,3,2,1,0} ;  /* 0x0000003f0000791a */ /* 0x000fc80000000000 */
[----:B------:R1:W-:Y:S01]  /*1270*/  UTMACCTL.IV [UR28] ;  /* 0x000000001c0079b9 */ /* 0x0003e20008000000 */
[----:B------:R-:W-:Y:S01]  /*1280*/  NOP ;  /* 0x0000000000007918 */ /* 0x000fe20000000000 */
.L_x_45:
[----:B------:R-:W-:Y:S05]  /*1290*/  @P0 BRA `(.L_x_46) ;  /* 0x00000000000c0947 */ /* 0x000fea0003800000 */
[----:B------:R0:W-:Y:S01]  /*12a0*/  UTMACMDFLUSH ;  /* 0x00000000000079b7 */ /* 0x0001e20000000000 */
[----:B------:R-:W-:Y:S05]  /*12b0*/  @P0 BRA `(.L_x_46) ;  /* 0x0000000000040947 */ /* 0x000fea0003800000 */
[----:B------:R-:W-:-:S04]  /*12c0*/  DEPBAR.LE SB0, 0x0 ;  /* 0x000080000000791a */ /* 0x000fc80000000000 */
.L_x_46:
[----:B------:R-:W-:Y:S05]  /*12d0*/  WARPSYNC.ALL ;  /* 0x0000000000007948 */ /* 0x000fea0003800000 */
[----:B--2---:R-:W-:Y:S01]  /*12e0*/  BAR.SYNC.DEFER_BLOCKING 0x0 ;  /* 0x0000000000007b1d */ /* 0x004fe20000010000 */
[----:B------:R-:W-:Y:S01]  /*12f0*/  USHF.L.U32 UR19, UR31, 0x7, URZ ;  /* 0x000000071f137899 */ /* 0x000fe2000800063f */
[----:B------:R-:W-:Y:S01]  /*1300*/  IMAD.MOV.U32 R31, RZ, RZ, RZ ;  /* 0x000000ffff1f7224 */ /* 0x000fe200078e00ff */
[----:B------:R-:W-:Y:S01]  /*1310*/  USHF.L.U32 UR11, UR30, 0x6, URZ ;  /* 0x000000061e0b7899 */ /* 0x000fe2000800063f */
[----:B------:R-:W-:Y:S02]  /*1320*/  CS2R R32, SRZ ;  /* 0x0000000000207805 */ /* 0x000fe4000001ff00 */
[----:B------:R-:W-:Y:S01]  /*1330*/  CS2R R34, SRZ ;  /* 0x0000000000227805 */ /* 0x000fe2000001ff00 */
[----:B------:R-:W-:Y:S01]  /*1340*/  VOTEU.ALL UP0, P2 ;  /* 0x00000000003f7886 */ /* 0x000fe20001000000 */
[----:B------:R-:W-:Y:S01]  /*1350*/  UMOV UR6, 0x1 ;  /* 0x0000000100067882 */ /* 0x000fe20000000000 */
[----:B------:R-:W-:Y:S01]  /*1360*/  VOTEU.ALL UP1, P2 ;  /* 0x00000000003f7886 */ /* 0x000fe20001020000 */
[----:B------:R-:W-:-:S02]  /*1370*/  CS2R R36, SRZ ;  /* 0x0000000000247805 */ /* 0x000fc4000001ff00 */
[----:B------:R-:W-:Y:S01]  /*1380*/  CS2R R38, SRZ ;  /* 0x0000000000267805 */ /* 0x000fe2000001ff00 */
[----:B------:R-:W-:-:S04]  /*1390*/  @!UP0 UIADD3 UR8, -UR6, 0x100000, URZ ;  /* 0x0010000006088890 */ /* 0x000fc8000fffe13f */
[----:B------:R-:W-:Y:S02]  /*13a0*/  @!UP0 USHF.L.U32 UR9, UR8, 0xb, URZ ;  /* 0x0000000b08098899 */ /* 0x000fe4000800063f */
[----:B------:R-:W-:Y:S01]  /*13b0*/  @!UP0 USHF.L.U32 UR8, UR8, 0x1, URZ ;  /* 0x0000000108088899 */ /* 0x000fe2000800063f */
[----:B------:R-:W-:Y:S01]  /*13c0*/  CS2R R40, SRZ ;  /* 0x0000000000287805 */ /* 0x000fe2000001ff00 */
[----:B------:R-:W-:-:S04]  /*13d0*/  @!UP0 UIADD3 UR6, -UR6, 0x100000, URZ ;  /* 0x0010000006068890 */ /* 0x000fc8000fffe13f */
[----:B------:R-:W-:Y:S02]  /*13e0*/  @!UP0 USHF.L.U32 UR7, UR6, 0xb, URZ ;  /* 0x0000000b06078899 */ /* 0x000fe4000800063f */
[----:B------:R-:W-:Y:S01]  /*13f0*/  @!UP0 USHF.L.U32 UR6, UR6, 0x1, URZ ;  /* 0x0000000106068899 */ /* 0x000fe2000800063f */
[----:B------:R-:W-:Y:S01]  /*1400*/  CS2R R42, SRZ ;  /* 0x00000000002a7805 */ /* 0x000fe2000001ff00 */
[----:B------:R-:W-:Y:S01]  /*1410*/  VOTEU.ALL UP0, P2 ;  /* 0x00000000003f7886 */ /* 0x000fe20001000000 */
[----:B------:R-:W-:Y:S02]  /*1420*/  CS2R R44, SRZ ;  /* 0x00000000002c7805 */ /* 0x000fe4000001ff00 */
[----:B------:R-:W-:Y:S02]  /*1430*/  CS2R R46, SRZ ;  /* 0x00000000002e7805 */ /* 0x000fe4000001ff00 */
[----:B------:R-:W-:Y:S02]  /*1440*/  CS2R R48, SRZ ;  /* 0x0000000000307805 */ /* 0x000fe4000001ff00 */
[----:B------:R-:W-:-:S02]  /*1450*/  CS2R R50, SRZ ;  /* 0x0000000000327805 */ /* 0x000fc4000001ff00 */
[----:B------:R-:W-:Y:S02]  /*1460*/  CS2R R52, SRZ ;  /* 0x0000000000347805 */ /* 0x000fe4000001ff00 */
[----:B------:R-:W-:Y:S01]  /*1470*/  CS2R R54, SRZ ;  /* 0x0000000000367805 */ /* 0x000fe2000001ff00 */
[----:B------:R-:W2:Y:S02]  /*1480*/  FENCE.VIEW.ASYNC.S ;  /* 0x00000000000073c6 */ /* 0x000ea40000000000 */
[----:B--2---:R2:W4:Y:S02]  /*1490*/  @!UP0 SYNCS.EXCH.64 URZ, [UR12+0x6000], UR8 ;  /* 0x006000080c3f85b2 */ /* 0x0045240008000100 */
[----:B----4-:R-:W-:Y:S06]  /*14a0*/  BAR.SYNC.DEFER_BLOCKING 0x0 ;  /* 0x0000000000007b1d */ /* 0x010fec0000010000 */
[----:B------:R2:W4:Y:S01]  /*14b0*/  @!UP1 SYNCS.EXCH.64 URZ, [UR12+0x6008], UR6 ;  /* 0x006008060c3f95b2 */ /* 0x0005220008000100 */
[----:B------:R-:W-:Y:S05]  /*14c0*/  @!P1 BRA `(.L_x_47) ;  /* 0x0000000400489947 */ /* 0x000fea0003800000 */
[----:B-1----:R-:W-:Y:S02]  /*14d0*/  SHF.R.U32.HI R2, RZ, 0x5, R0 ;  /* 0x00000005ff027819 */ /* 0x002fe40000011600 */
[----:B------:R-:W-:Y:S02]  /*14e0*/  CS2R R24, SRZ ;  /* 0x0000000000187805 */ /* 0x000fe4000001ff00 */
[----:B------:R-:W-:Y:S02]  /*14f0*/  CS2R R26, SRZ ;  /* 0x00000000001a7805 */ /* 0x000fe4000001ff00 */
[----:B------:R-:W-:Y:S02]  /*1500*/  CS2R R28, SRZ ;  /* 0x00000000001c7805 */ /* 0x000fe4000001ff00 */
[----:B------:R-:W-:Y:S02]  /*1510*/  R2UR UR13, R2 ;  /* 0x00000000020d72ca */ /* 0x000fe400000e0000 */
[----:B------:R-:W-:-:S02]  /*1520*/  CS2R R30, SRZ ;  /* 0x00000000001e7805 */ /* 0x000fc4000001ff00 */
[----:B------:R-:W-:Y:S02]  /*1530*/  CS2R R32, SRZ ;  /* 0x0000000000207805 */ /* 0x000fe4000001ff00 */
[----:B------:R-:W-:Y:S02]  /*1540*/  CS2R R34, SRZ ;  /* 0x0000000000227805 */ /* 0x000fe4000001ff00 */
[----:B------:R-:W-:Y:S02]  /*1550*/  CS2R R36, SRZ ;  /* 0x0000000000247805 */ /* 0x000fe4000001ff00 */
[----:B------:R-:W-:Y:S02]  /*1560*/  CS2R R38, SRZ ;  /* 0x0000000000267805 */ /* 0x000fe4000001ff00 */
[----:B------:R-:W-:Y:S02]  /*1570*/  CS2R R40, SRZ ;  /* 0x0000000000287805 */ /* 0x000fe4000001ff00 */
[----:B------:R-:W-:-:S02]  /*1580*/  CS2R R42, SRZ ;  /* 0x00000000002a7805 */ /* 0x000fc4000001ff00 */
[----:B------:R-:W-:Y:S02]  /*1590*/  CS2R R44, SRZ ;  /* 0x00000000002c7805 */ /* 0x000fe4000001ff00 */
[----:B------:R-:W-:Y:S02]  /*15a0*/  CS2R R46, SRZ ;  /* 0x00000000002e7805 */ /* 0x000fe4000001ff00 */
[----:B------:R-:W-:Y:S02]  /*15b0*/  CS2R R48, SRZ ;  /* 0x0000000000307805 */ /* 0x000fe4000001ff00 */
[----:B------:R-:W-:Y:S02]  /*15c0*/  CS2R R50, SRZ ;  /* 0x0000000000327805 */ /* 0x000fe4000001ff00 */
[----:B------:R-:W-:Y:S02]  /*15d0*/  CS2R R52, SRZ ;  /* 0x0000000000347805 */ /* 0x000fe4000001ff00 */
[----:B------:R-:W-:Y:S01]  /*15e0*/  CS2R R54, SRZ ;  /* 0x0000000000367805 */ /* 0x000fe2000001ff00 */
[----:B------:R-:W-:Y:S01]  /*15f0*/  UMOV UR5, URZ ;  /* 0x0000003f00057c82 */ /* 0x000fe20008000000 */
[----:B------:R-:W-:-:S05]  /*1600*/  UMOV UR18, URZ ;  /* 0x0000003f00127c82 */ /* 0x000fca0008000000 */
.L_x_49:
[----:B----4-:R-:W-:Y:S01]  /*1610*/  BAR.SYNC.DEFER_BLOCKING 0x0 ;  /* 0x0000000000007b1d */ /* 0x010fe20000010000 */
[----:B------:R-:W-:Y:S01]  /*1620*/  ULEA UR20, UR5, UR12, 0x3 ;  /* 0x0000000c05147291 */ /* 0x000fe2000f8e183f */
[----:B------:R-:W-:Y:S01]  /*1630*/  @!P2 IMAD.MOV.U32 R2, RZ, RZ, 0x3000 ;  /* 0x00003000ff02a424 */ /* 0x000fe200078e00ff */
[----:B------:R-:W-:Y:S01]  /*1640*/  ELECT P0, URZ, PT ;  /* 0x00000000003f782f */ /* 0x000fe20003800000 */
[----:B------:R-:W-:-:S03]  /*1650*/  ULEA UR16, UR5, UR12, 0xd ;  /* 0x0000000c05107291 */ /* 0x000fc6000f8e683f */
[----:B------:R-:W-:Y:S02]  /*1660*/  ISETP.LT.U32.AND P0, PT, R6, 0x20, P0 ;  /* 0x000000200600780c */ /* 0x000fe40000701070 */
[----:B------:R-:W-:Y:S01]  /*1670*/  ELECT P1, URZ, PT ;  /* 0x00000000003f782f */ /* 0x000fe20003820000 */
[----:B--2---:R-:W-:-:S03]  /*1680*/  ULEA UR8, UR5, UR12, 0xc ;  /* 0x0000000c05087291 */ /* 0x004fc6000f8e603f */
[----:B------:R-:W-:Y:S01]  /*1690*/  ISETP.LT.U32.AND P1, PT, R6, 0x20, P1 ;  /* 0x000000200600780c */ /* 0x000fe20000f21070 */
[----:B------:R-:W-:Y:S01]  /*16a0*/  UMOV UR10, UR18 ;  /* 0x00000012000a7c82 */ /* 0x000fe20008000000 */
[----:B------:R-:W-:-:S05]  /*16b0*/  UIADD3 UR8, UR8, 0x4000, URZ ;  /* 0x0000400008087890 */ /* 0x000fca000fffe03f */
[----:B------:R-:W-:Y:S01]  /*16c0*/  VOTEU.ANY UP0, P0 ;  /* 0x00000000003f7886 */ /* 0x000fe20000000100 */
[----:B------:R-:W-:Y:S01]  /*16d0*/  VOTEU.ANY UP2, P0 ;  /* 0x00000000003f7886 */ /* 0x000fe20000040100 */
[----:B------:R1:W-:Y:S01]  /*16e0*/  @!P2 SYNCS.ARRIVE.TRANS64 RZ, [UR20+0x6000], R2 ;  /* 0x00600002ffffa9a7 */ /* 0x0003e20008000014 */
[----:B------:R2:W-:Y:S06]  /*16f0*/  MEMBAR.ALL.CTA ;  /* 0x0000000000007992 */ /* 0x0005ec0000008000 */
[----:B--2---:R-:W2:Y:S01]  /*1700*/  FENCE.VIEW.ASYNC.S ;  /* 0x00000000000073c6 */ /* 0x004ea20000000000 */
[----:B------:R-:W-:Y:S01]  /*1710*/  @UP0 UIADD3 UR17, UR20, 0x6000, URZ ;  /* 0x0000600014110890 */ /* 0x000fe2000fffe03f */
[----:B------:R-:W-:Y:S01]  /*1720*/  @UP0 UMOV UR6, UR24 ;  /* 0x0000001800060c82 */ /* 0x000fe20008000000 */
[----:B------:R-:W-:Y:S01]  /*1730*/  @UP0 UMOV UR7, UR25 ;  /* 0x0000001900070c82 */ /* 0x000fe20008000000 */
[----:B--2---:R-:W-:Y:S01]  /*1740*/  VOTEU.ANY UP1, P1 ;  /* 0x00000000003f7886 */ /* 0x004fe20000820100 */
[----:B------:R-:W-:Y:S01]  /*1750*/  VOTEU.ANY UP3, P1 ;  /* 0x00000000003f7886 */ /* 0x000fe20000860100 */
[----:B-1----:R-:W-:-:S03]  /*1760*/  IMAD.U32 R2, RZ, RZ, UR4 ;  /* 0x00000004ff027e24 */ /* 0x002fc6000f8e00ff */
[----:B------:R-:W-:Y:S01]  /*1770*/  @UP1 UIADD3 UR9, UR20, 0x6000, URZ ;  /* 0x0000600014091890 */ /* 0x000fe2000fffe03f */
[----:B------:R-:W-:Y:S01]  /*1780*/  @UP1 UMOV UR14, UR26 ;  /* 0x0000001a000e1c82 */ /* 0x000fe20008000000 */
[----:B------:R-:W-:Y:S01]  /*1790*/  @UP1 UMOV UR15, UR27 ;  /* 0x0000001b000f1c82 */ /* 0x000fe20008000000 */
[----:B------:R-:W-:Y:S01]  /*17a0*/  SHF.L.U32 R2, R2, 0x1f, RZ ;  /* 0x0000001f02027819 */ /* 0x000fe200000006ff */
[----:B------:R-:W-:Y:S06]  /*17b0*/  BAR.SYNC.DEFER_BLOCKING 0x0 ;  /* 0x0000000000007b1d */ /* 0x000fec0000010000 */
[----:B------:R1:W-:Y:S02]  /*17c0*/  @UP2 UTMALDG.2D [UR16], [UR6] ;  /* 0x00000010060025b4 */ /* 0x0003e40008008000 */
[----:B------:R-:W-:Y:S06]  /*17d0*/  BAR.SYNC.DEFER_BLOCKING 0x0 ;  /* 0x0000000000007b1d */ /* 0x000fec0000010000 */
[----:B------:R1:W-:Y:S02]  /*17e0*/  @UP3 UTMALDG.2D [UR8], [UR14] ;  /* 0x000000080e0035b4 */ /* 0x0003e40008008000 */
[----:B------:R-:W-:Y:S06]  /*17f0*/  BAR.SYNC.DEFER_BLOCKING 0x0 ;  /* 0x0000000000007b1d */ /* 0x000fec0000010000 */
[----:B------:R-:W2:Y:S02]  /*1800*/  SYNCS.PHASECHK.TRANS64.TRYWAIT P0, [UR20+0x6000], R2 ;  /* 0x00600002ff0075a7 */ /* 0x000ea40008000154 */
[----:B-12---:R-:W-:Y:S05]  /*1810*/  @!P0 BRA `(.L_x_48) ;  /* 0x0000000400548947 */ /* 0x006fea0003800000 */
.L_x_50:
[----:B------:R-:W-:Y:S01]  /*1820*/  USHF.L.U32 UR6, UR13, 0x6, URZ ;  /* 0x000000060d067899 */ /* 0x000fe2000800063f */
[----:B------:R-:W-:Y:S02]  /*1830*/  WARPGROUP.DEPBAR.LE gsb0, 0x0 ;  /* 0x00008000000079c5 */ /* 0x000fe40000010000 */
[----:B------:R-:W-:Y:S01]  /*1840*/  USHF.R.U32.HI UR8, URZ, 0x4, UR8 ;  /* 0x000000043f087899 */ /* 0x000fe20008011608 */
[----:B------:R-:W-:Y:S01]  /*1850*/  WARPGROUP.ARRIVE ;  /* 0x00000000000079c5 */ /* 0x000fe20000000000 */
[----:B------:R-:W-:Y:S01]  /*1860*/  ULOP3.LUT UR6, UR6, 0x100, URZ, 0xc0, !UPT ;  /* 0x0000010006067892 */ /* 0x000fe2000f8ec03f */
[----:B------:R-:W1:Y:S01]  /*1870*/  LDC R2, c[0x0][0x230] ;  /* 0x00008c00ff027b82 */ /* 0x000e620000000800 */
[----:B------:R-:W-:Y:S02]  /*1880*/  USGXT.U32 UR8, UR8, 0xe ;  /* 0x0000000e0808789a */ /* 0x000fe40008000000 */
[----:B------:R-:W-:Y:S01]  /*1890*/  ULEA.HI UR6, UR16, UR6, URZ, 0x1c ;  /* 0x0000000610067291 */ /* 0x000fe2000f8fe03f */
[----:B------:R-:W-:Y:S01]  /*18a0*/  UMOV UR21, 0x80000020 ;  /* 0x8000002000157882 */ /* 0x000fe20000000000 */
[----:B------:R-:W-:-:S02]  /*18b0*/  UMOV UR23, 0x80000020 ;  /* 0x8000002000177882 */ /* 0x000fc40000000000 */
[----:B------:R-:W-:Y:S01]  /*18c0*/  ULOP3.LUT UR6, UR6, 0x3fff, URZ, 0xc0, !UPT ;  /* 0x00003fff06067892 */ /* 0x000fe2000f8ec03f */
[----:B------:R-:W-:Y:S01]  /*18d0*/  UMOV UR22, UR8 ;  /* 0x0000000800167c82 */ /* 0x000fe20008000000 */
[----:B------:R-:W-:Y:S01]  /*18e0*/  UIADD3 UR18, UR18, 0x20, URZ ;  /* 0x0000002012127890 */ /* 0x000fe2000fffe03f */
[----:B------:R-:W-:Y:S01]  /*18f0*/  UMOV UR7, URZ ;  /* 0x0000003f00077c82 */ /* 0x000fe20008000000 */
[----:B------:R-:W-:-:S03]  /*1900*/  UIADD3 UR5, UR5, 0x1, URZ ;  /* 0x0000000105057890 */ /* 0x000fc6000fffe03f */
[----:B------:R-:W-:Y:S01]  /*1910*/  UMOV UR20, UR6 ;  /* 0x0000000600147c82 */ /* 0x000fe20008000000 */
[----:B------:R-:W-:Y:S01]  /*1920*/  UMOV UR9, URZ ;  /* 0x0000003f00097c82 */ /* 0x000fe20008000000 */
[----:B------:R-:W-:Y:S01]  /*1930*/  HGMMA.64x64x16.F32 R24, gdesc[UR20], R24 ;  /* 0x00e00000141879f0 */ /* 0x000fe20008700818 */
[----:B------:R-:W-:Y:S01]  /*1940*/  UMOV UR22, 0xfffffffe ;  /* 0xfffffffe00167882 */ /* 0x000fe20000000000 */
[----:B------:R-:W-:Y:S01]  /*1950*/  UMOV UR23, 0x7fffffdf ;  /* 0x7fffffdf00177882 */ /* 0x000fe20000000000 */
[----:B------:R-:W-:Y:S02]  /*1960*/  UISETP.NE.U32.AND UP0, UPT, UR5, 0x2, UPT ;  /* 0x000000020500788c */ /* 0x000fe4000bf05070 */
[----:B------:R-:W-:Y:S01]  /*1970*/  UIADD3.64 UR20, UR6, -UR22, URZ ;  /* 0x8000001606147297 */ /* 0x000fe2000fffe03f */
[----:B-1----:R-:W-:Y:S01]  /*1980*/  ISETP.LE.AND P0, PT, R2, UR18, PT ;  /* 0x0000001202007c0c */ /* 0x002fe2000bf03270 */
[----:B------:R-:W-:Y:S02]  /*1990*/  UIADD3.64 UR22, UR8, -UR22, URZ ;  /* 0x8000001608167297 */ /* 0x000fe4000fffe03f */
[----:B------:R-:W-:-:S02]  /*19a0*/  USEL UR6, URZ, 0x1, UP0 ;  /* 0x000000013f067887 */ /* 0x000fc40008000000 */
[----:B------:R-:W-:Y:S02]  /*19b0*/  USEL UR5, UR5, URZ, UP0 ;  /* 0x0000003f05057287 */ /* 0x000fe40008000000 */
[----:B------:R-:W-:-:S03]  /*19c0*/  ULOP3.LUT UR4, UR4, UR6, URZ, 0x3c, !UPT ;  /* 0x0000000604047292 */ /* 0x000fc6000f8e3c3f */
[----:B------:R-:W-:Y:S03]  /*19d0*/  HGMMA.64x64x16.F32 R24, gdesc[UR20], R24, gsb0 ;  /* 0x00e00000141879f0 */ /* 0x000fe60008000818 */
[----:B------:R-:W-:Y:S06]  /*19e0*/  @!P0 BRA `(.L_x_49) ;  /* 0xfffffffc00088947 */ /* 0x000fec000383ffff */
.L_x_47:
[----:B------:R-:W-:Y:S02]  /*19f0*/  WARPGROUP.DEPBAR.LE gsb0, 0x0 ;  /* 0x00008000000079c5 */ /* 0x000fe40000010000 */
[----:B----4-:R-:W-:Y:S01]  /*1a00*/  BAR.SYNC.DEFER_BLOCKING 0x0 ;  /* 0x0000000000007b1d */ /* 0x010fe20000010000 */
[C---:B-1----:R-:W-:Y:S01]  /*1a10*/  IMAD.SHL.U32 R2, R0.reuse, 0x80, RZ ;  /* 0x0000008000027824 */ /* 0x042fe200078e00ff */
[----:B------:R-:W-:Y:S01]  /*1a20*/  F2FP.F16.F32.PACK_AB R24, R25, R24 ;  /* 0x000000181918723e */ /* 0x000fe200000000ff */
[----:B------:R-:W-:Y:S01]  /*1a30*/  IMAD.SHL.U32 R3, R0, 0x40, RZ ;  /* 0x0000004000037824 */ /* 0x000fe200078e00ff */
[----:B------:R-:W-:Y:S02]  /*1a40*/  F2FP.F16.F32.PACK_AB R25, R27, R26 ;  /* 0x0000001a1b19723e */ /* 0x000fe400000000ff */
[----:B------:R-:W-:Y:S02]  /*1a50*/  ELECT P0, URZ, PT ;  /* 0x00000000003f782f */ /* 0x000fe40003800000 */
[----:B------:R-:W-:Y:S01]  /*1a60*/  LOP3.LUT R2, R2, 0x780, RZ, 0xc0, !PT ;  /* 0x0000078002027812 */ /* 0x000fe200078ec0ff */
[----:B------:R-:W-:Y:S01]  /*1a70*/  UMOV UR13, UR11 ;  /* 0x0000000b000d7c82 */ /* 0x000fe20008000000 */
[----:B------:R-:W-:Y:S01]  /*1a80*/  F2FP.F16.F32.PACK_AB R32, R33, R32 ;  /* 0x000000202120723e */ /* 0x000fe200000000ff */
[----:B------:R-:W-:Y:S01]  /*1a90*/  UMOV UR14, UR19 ;  /* 0x00000013000e7c82 */ /* 0x000fe20008000000 */
[----:B---3--:R-:W-:Y:S01]  /*1aa0*/  LOP3.LUT R4, R2, 0x3800, R3, 0xf8, !PT ;  /* 0x0000380002047812 */ /* 0x008fe200078ef803 */
[----:B------:R-:W-:Y:S01]  /*1ab0*/  IMAD.SHL.U32 R2, R0, 0x10, RZ ;  /* 0x0000001000027824 */ /* 0x000fe200078e00ff */
[----:B------:R-:W-:-:S02]  /*1ac0*/  F2FP.F16.F32.PACK_AB R26, R29, R28 ;  /* 0x0000001c1d1a723e */ /* 0x000fc400000000ff */
[----:B------:R-:W-:Y:S02]  /*1ad0*/  F2FP.F16.F32.PACK_AB R27, R31, R30 ;  /* 0x0000001e1f1b723e */ /* 0x000fe400000000ff */
[----:B------:R-:W-:Y:S02]  /*1ae0*/  LOP3.LUT R3, R2, 0x70, RZ, 0xc0, !PT ;  /* 0x0000007002037812 */ /* 0x000fe400078ec0ff */
[----:B------:R-:W-:Y:S02]  /*1af0*/  F2FP.F16.F32.PACK_AB R33, R35, R34 ;  /* 0x000000222321723e */ /* 0x000fe400000000ff */
[----:B------:R-:W-:Y:S02]  /*1b00*/  LOP3.LUT R3, R3, 0x10, R0, 0x78, !PT ;  /* 0x0000001003037812 */ /* 0x000fe400078e7800 */
[----:B------:R-:W-:Y:S01]  /*1b10*/  F2FP.F16.F32.PACK_AB R40, R41, R40 ;  /* 0x000000282928723e */ /* 0x000fe200000000ff */
[----:B------:R-:W1:Y:S02]  /*1b20*/  @!P2 SYNCS.CCTL.IV [UR12+0x6000] ;  /* 0x00600000ff00a9b1 */ /* 0x000e64000800000c */
[----:B-1----:R-:W-:Y:S01]  /*1b30*/  BAR.SYNC.DEFER_BLOCKING 0x0 ;  /* 0x0000000000007b1d */ /* 0x002fe20000010000 */
[----:B------:R-:W-:-:S02]  /*1b40*/  LOP3.LUT R3, R4, R3, RZ, 0xfc, !PT ;  /* 0x0000000304037212 */ /* 0x000fc400078efcff */
[----:B------:R-:W-:Y:S02]  /*1b50*/  F2FP.F16.F32.PACK_AB R34, R37, R36 ;  /* 0x000000242522723e */ /* 0x000fe400000000ff */
[C---:B------:R-:W-:Y:S01]  /*1b60*/  LOP3.LUT R2, R3.reuse, 0x20, RZ, 0x3c, !PT ;  /* 0x0000002003027812 */ /* 0x040fe200078e3cff */
[C---:B------:R-:W-:Y:S01]  /*1b70*/  VIADD R0, R3.reuse, UR12 ;  /* 0x0000000c03007c36 */ /* 0x040fe20008000000 */
[C---:B------:R-:W-:Y:S02]  /*1b80*/  LOP3.LUT R4, R3.reuse, 0x40, RZ, 0x3c, !PT ;  /* 0x0000004003047812 */ /* 0x040fe400078e3cff */
[----:B------:R-:W-:Y:S01]  /*1b90*/  LOP3.LUT R3, R3, 0x60, RZ, 0x3c, !PT ;  /* 0x0000006003037812 */ /* 0x000fe200078e3cff */
[----:B------:R-:W-:Y:S01]  /*1ba0*/  VIADD R2, R2, UR12 ;  /* 0x0000000c02027c36 */ /* 0x000fe20008000000 */
[----:B------:R-:W-:Y:S01]  /*1bb0*/  F2FP.F16.F32.PACK_AB R35, R39, R38 ;  /* 0x000000262723723e */ /* 0x000fe200000000ff */
[----:B------:R-:W-:Y:S01]  /*1bc0*/  VIADD R4, R4, UR12 ;  /* 0x0000000c04047c36 */ /* 0x000fe20008000000 */
[----:B------:R-:W-:Y:S01]  /*1bd0*/  F2FP.F16.F32.PACK_AB R41, R43, R42 ;  /* 0x0000002a2b29723e */ /* 0x000fe200000000ff */
[----:B------:R-:W-:Y:S01]  /*1be0*/  VIADD R3, R3, UR12 ;  /* 0x0000000c03037c36 */ /* 0x000fe20008000000 */
[----:B------:R-:W-:-:S02]  /*1bf0*/  F2FP.F16.F32.PACK_AB R48, R49, R48 ;  /* 0x000000303130723e */ /* 0x000fc400000000ff */
[----:B------:R-:W-:Y:S02]  /*1c00*/  F2FP.F16.F32.PACK_AB R42, R45, R44 ;  /* 0x0000002c2d2a723e */ /* 0x000fe400000000ff */
[----:B------:R-:W-:Y:S02]  /*1c10*/  F2FP.F16.F32.PACK_AB R43, R47, R46 ;  /* 0x0000002e2f2b723e */ /* 0x000fe400000000ff */
[----:B------:R-:W-:Y:S02]  /*1c20*/  F2FP.F16.F32.PACK_AB R49, R51, R50 ;  /* 0x000000323331723e */ /* 0x000fe400000000ff */
[----:B------:R-:W-:Y:S01]  /*1c30*/  F2FP.F16.F32.PACK_AB R50, R53, R52 ;  /* 0x000000343532723e */ /* 0x000fe200000000ff */
[----:B------:R-:W1:Y:S01]  /*1c40*/  @!P2 SYNCS.CCTL.IV [UR12+0x6008] ;  /* 0x00600800ff00a9b1 */ /* 0x000e62000800000c */
[----:B------:R-:W-:Y:S01]  /*1c50*/  F2FP.F16.F32.PACK_AB R51, R55, R54 ;  /* 0x000000363733723e */ /* 0x000fe200000000ff */
[----:B-1----:R-:W-:Y:S01]  /*1c60*/  STSM.16.M88.4 [R0], R24 ;  /* 0x0000001800007844 */ /* 0x002fe20000000200 */
[----:B------:R-:W-:-:S03]  /*1c70*/  ISETP.LT.U32.AND P0, PT, R6, 0x20, P0 ;  /* 0x000000200600780c */ /* 0x000fc60000701070 */
[----:B------:R-:W-:Y:S04]  /*1c80*/  STSM.16.M88.4 [R2], R32 ;  /* 0x0000002002007844 */ /* 0x000fe80000000200 */
[----:B------:R-:W-:Y:S04]  /*1c90*/  STSM.16.M88.4 [R4], R40 ;  /* 0x0000002804007844 */ /* 0x000fe80000000200 */
[----:B------:R-:W-:Y:S02]  /*1ca0*/  STSM.16.M88.4 [R3], R48 ;  /* 0x0000003003007844 */ /* 0x000fe40000000200 */
[----:B------:R-:W-:Y:S01]  /*1cb0*/  VOTEU.ANY UP0, P0 ;  /* 0x00000000003f7886 */ /* 0x000fe20000000100 */
[----:B------:R-:W-:Y:S01]  /*1cc0*/  VOTEU.ANY UP1, P0 ;  /* 0x00000000003f7886 */ /* 0x000fe20000020100 */
[----:B------:R1:W-:Y:S06]  /*1cd0*/  MEMBAR.ALL.CTA ;  /* 0x0000000000007992 */ /* 0x0003ec0000008000 */
[----:B-1----:R-:W1:Y:S01]  /*1ce0*/  FENCE.VIEW.ASYNC.S ;  /* 0x00000000000073c6 */ /* 0x002e620000000000 */
[----:B--2---:R-:W-:Y:S01]  /*1cf0*/  @UP0 UMOV UR6, UR28 ;  /* 0x0000001c00060c82 */ /* 0x004fe20008000000 */
[----:B------:R-:W-:Y:S01]  /*1d00*/  @UP0 UMOV UR7, UR29 ;  /* 0x0000001d00070c82 */ /* 0x000fe20008000000 */
[----:B-1----:R-:W-:Y:S06]  /*1d10*/  BAR.SYNC.DEFER_BLOCKING 0x0 ;  /* 0x0000000000007b1d */ /* 0x002fec0000010000 */
[----:B------:R1:W-:Y:S01]  /*1d20*/  @UP1 UTMASTG.2D [UR12], [UR6] ;  /* 0x0000000c060013b5 */ /* 0x0003e20008008000 */
[----:B------:R0:W-:Y:S01]  /*1d30*/  UTMACMDFLUSH ;  /* 0x00000000000079b7 */ /* 0x0001e20000000000 */
[----:B------:R-:W-:-:S04]  /*1d40*/  DEPBAR.LE SB0, 0x0 ;  /* 0x000080000000791a */ /* 0x000fc80000000000 */
[----:B------:R-:W-:Y:S06]  /*1d50*/  BAR.SYNC.DEFER_BLOCKING 0x0 ;  /* 0x0000000000007b1d */ /* 0x000fec0000010000 */
[----:B-1----:R-:W-:Y:S05]  /*1d60*/  EXIT ;  /* 0x000000000000794d */ /* 0x002fea0003800000 */
.L_x_48:
[----:B------:R-:W1:Y:S02]  /*1d70*/  SYNCS.PHASECHK.TRANS64.TRYWAIT P0, [UR20+0x6000], R2 ;  /* 0x00600002ff0075a7 */ /* 0x000e640008000154 */
[----:B-1----:R-:W-:Y:S05]  /*1d80*/  @!P0 BRA `(.L_x_48) ;  /* 0xfffffffc00f88947 */ /* 0x002fea000383ffff */
[----:B------:R-:W-:Y:S05]  /*1d90*/  BRA `(.L_x_50) ;  /* 0xfffffff800a07947 */ /* 0x000fea000383ffff */
.L_x_51:
[----:B------:R-:W-:-:S00]  /*1da0*/  BRA `(.L_x_51) ;  /* 0xfffffffc00fc7947 */ /* 0x000fc0000383ffff */
[----:B------:R-:W-:-:S00]  /*1db0*/  NOP ;  /* 0x0000000000007918 */ /* 0x000fc00000000000 */
        /* <DEDUP_REMOVED lines=12> */
.L_x_52:


//--------------------- .nv.shared.gluon_wgmma    --------------------------
	.section	.nv.shared.gluon_wgmma,"aw",@nobits
	.sectionflags	@""
	.align	16
	.zero		1024


//--------------------- .nv.shared.reserved.0     --------------------------
	.section	.nv.shared.reserved.0,"aw",@nobits
	.weak		__nv_reservedSMEM_offset_0_alias
	.size		__nv_reservedSMEM_offset_0_alias, 0, 0
	.other		__nv_reservedSMEM_offset_0_alias,@"STO_CUDA_RESERVED_SHARED STV_DEFAULT"
__nv_reservedSMEM_offset_0_alias:
	.zero		0


//--------------------- .nv.constant0.gluon_wgmma --------------------------
	.section	.nv.constant0.gluon_wgmma,"a",@progbits
	.sectionflags	@""
	.align	4
.nv.constant0.gluon_wgmma:
	.zero		608


//--------------------- SYMBOLS --------------------------

	.type		.nv.reservedSmem.offset0,@object
	.size		.nv.reservedSmem.offset0,0x4
